//
// Generated by NVIDIA NVVM Compiler
//
// Compiler Build ID: CL-36424714
// Cuda compilation tools, release 13.0, V13.0.88
// Based on NVVM 20.0.0
//

.version 9.0
.target sm_100
.address_size 64

	// .globl	_Z21compute_shortest_pathiiPiS_
.extern .func  (.param .b32 func_retval0) vprintf
(
	.param .b64 vprintf_param_0,
	.param .b64 vprintf_param_1
)
;
.extern .func  (.param .b64 func_retval0) malloc
(
	.param .b64 malloc_param_0
)
;
.extern .func free
(
	.param .b64 free_param_0
)
;
.global .align 1 .b8 $str[4] = {32, 37, 100};
.global .align 1 .b8 $str$1[2] = {10};
.global .align 1 .b8 $str$2[10] = {76, 105, 115, 116, 32, 102, 117, 108, 108};
.global .align 1 .b8 $str$3[18] = {73, 110, 118, 97, 108, 105, 100, 32, 105, 110, 100, 101, 120, 32, 37, 100, 10};

.visible .entry _Z21compute_shortest_pathiiPiS_(
	.param .u32 _Z21compute_shortest_pathiiPiS__param_0,
	.param .u32 _Z21compute_shortest_pathiiPiS__param_1,
	.param .u64 .ptr .align 1 _Z21compute_shortest_pathiiPiS__param_2,
	.param .u64 .ptr .align 1 _Z21compute_shortest_pathiiPiS__param_3
)
{
	.local .align 8 .b8 	__local_depot0[32];
	.reg .b64 	%SP;
	.reg .b64 	%SPL;
	.reg .pred 	%p<81>;
	.reg .b32 	%r<394>;
	.reg .b64 	%rd<335>;

	mov.u64 	%SPL, __local_depot0;
	cvta.local.u64 	%SP, %SPL;
	ld.param.u32 	%r125, [_Z21compute_shortest_pathiiPiS__param_0];
	ld.param.u32 	%r126, [_Z21compute_shortest_pathiiPiS__param_1];
	ld.param.u64 	%rd46, [_Z21compute_shortest_pathiiPiS__param_2];
	ld.param.u64 	%rd44, [_Z21compute_shortest_pathiiPiS__param_3];
	cvta.to.global.u64 	%rd1, %rd46;
	mov.u32 	%r1, %tid.x;
	setp.lt.s32 	%p1, %r125, 1;
	mov.b64 	%rd326, 0;
	@%p1 bra 	$L__BB0_7;
	add.s32 	%r128, %r125, -1;
	and.b32  	%r2, %r125, 3;
	setp.lt.u32 	%p2, %r128, 3;
	mov.b64 	%rd326, 1;
	mov.b32 	%r342, 1;
	@%p2 bra 	$L__BB0_4;
	and.b32  	%r3, %r125, 2147483644;
	mov.b64 	%rd326, 1;
	mov.b32 	%r342, 1;
$L__BB0_3:
	cvt.u64.u32 	%rd50, %r342;
	mul.lo.s64 	%rd51, %rd326, %rd50;
	add.s32 	%r130, %r342, 1;
	cvt.u64.u32 	%rd52, %r130;
	mul.lo.s64 	%rd53, %rd51, %rd52;
	add.s32 	%r131, %r342, 2;
	cvt.u64.u32 	%rd54, %r131;
	mul.lo.s64 	%rd55, %rd53, %rd54;
	add.s32 	%r132, %r342, 3;
	cvt.u64.u32 	%rd56, %r132;
	mul.lo.s64 	%rd326, %rd55, %rd56;
	add.s32 	%r342, %r342, 4;
	setp.ne.s32 	%p3, %r132, %r3;
	@%p3 bra 	$L__BB0_3;
$L__BB0_4:
	setp.eq.s32 	%p4, %r2, 0;
	@%p4 bra 	$L__BB0_7;
	mov.b32 	%r344, 0;
$L__BB0_6:
	.pragma "nounroll";
	cvt.u64.u32 	%rd57, %r342;
	mul.lo.s64 	%rd326, %rd326, %rd57;
	add.s32 	%r342, %r342, 1;
	add.s32 	%r344, %r344, 1;
	setp.ne.s32 	%p5, %r344, %r2;
	@%p5 bra 	$L__BB0_6;
$L__BB0_7:
	cvt.s64.s32 	%rd9, %r126;
	or.b64  	%rd58, %rd326, %rd9;
	and.b64  	%rd59, %rd58, -4294967296;
	setp.ne.s64 	%p6, %rd59, 0;
	@%p6 bra 	$L__BB0_9;
	cvt.u32.u64 	%r134, %rd9;
	cvt.u32.u64 	%r135, %rd326;
	div.u32 	%r136, %r135, %r134;
	cvt.u64.u32 	%rd327, %r136;
	bra.uni 	$L__BB0_10;
$L__BB0_9:
	div.s64 	%rd327, %rd326, %rd9;
$L__BB0_10:
	cvt.u32.u64 	%r11, %rd327;
	mad.lo.s32 	%r137, %r11, %r1, %r11;
	add.s32 	%r138, %r137, -1;
	cvt.s64.s32 	%rd13, %r138;
	{ // callseq 0, 0
	.param .b64 param0;
	st.param.b64 	[param0], 16;
	.param .b64 retval0;
	call.uni (retval0), 
	malloc, 
	(
	param0
	);
	ld.param.b64 	%rd60, [retval0];
	} // callseq 0
	mul.wide.s32 	%rd15, %r125, 4;
	{ // callseq 1, 0
	.param .b64 param0;
	st.param.b64 	[param0], %rd15;
	.param .b64 retval0;
	call.uni (retval0), 
	malloc, 
	(
	param0
	);
	ld.param.b64 	%rd61, [retval0];
	} // callseq 1
	st.u64 	[%rd60], %rd61;
	mov.b32 	%r13, 0;
	st.v2.u32 	[%rd60+8], {%r125, %r13};
	setp.lt.s32 	%p7, %r125, 1;
	@%p7 bra 	$L__BB0_18;
	add.u64 	%rd63, %SP, 0;
	add.u64 	%rd16, %SPL, 0;
	mov.b32 	%r345, 0;
	mov.u64 	%rd64, $str$2;
	mov.u64 	%rd69, $str;
$L__BB0_12:
	ld.v2.u32 	{%r140, %r347}, [%rd60+8];
	setp.lt.s32 	%p8, %r347, %r140;
	@%p8 bra 	$L__BB0_17;
	cvta.global.u64 	%rd65, %rd64;
	{ // callseq 2, 0
	.param .b64 param0;
	st.param.b64 	[param0], %rd65;
	.param .b64 param1;
	st.param.b64 	[param1], 0;
	.param .b32 retval0;
	call.uni (retval0), 
	vprintf, 
	(
	param0, 
	param1
	);
	ld.param.b32 	%r141, [retval0];
	} // callseq 2
	ld.u32 	%r143, [%rd60+12];
	setp.lt.s32 	%p9, %r143, 1;
	@%p9 bra 	$L__BB0_16;
	mov.b32 	%r346, 0;
$L__BB0_15:
	ld.u64 	%rd66, [%rd60];
	mul.wide.u32 	%rd67, %r346, 4;
	add.s64 	%rd68, %rd66, %rd67;
	ld.u32 	%r145, [%rd68];
	st.local.u32 	[%rd16], %r145;
	cvta.global.u64 	%rd70, %rd69;
	{ // callseq 3, 0
	.param .b64 param0;
	st.param.b64 	[param0], %rd70;
	.param .b64 param1;
	st.param.b64 	[param1], %rd63;
	.param .b32 retval0;
	call.uni (retval0), 
	vprintf, 
	(
	param0, 
	param1
	);
	ld.param.b32 	%r146, [retval0];
	} // callseq 3
	add.s32 	%r346, %r346, 1;
	ld.u32 	%r148, [%rd60+12];
	setp.lt.s32 	%p10, %r346, %r148;
	@%p10 bra 	$L__BB0_15;
$L__BB0_16:
	mov.u64 	%rd72, $str$1;
	cvta.global.u64 	%rd73, %rd72;
	{ // callseq 4, 0
	.param .b64 param0;
	st.param.b64 	[param0], %rd73;
	.param .b64 param1;
	st.param.b64 	[param1], 0;
	.param .b32 retval0;
	call.uni (retval0), 
	vprintf, 
	(
	param0, 
	param1
	);
	ld.param.b32 	%r149, [retval0];
	} // callseq 4
	ld.u32 	%r347, [%rd60+12];
$L__BB0_17:
	ld.u64 	%rd74, [%rd60];
	add.s32 	%r151, %r347, 1;
	st.u32 	[%rd60+12], %r151;
	mul.wide.s32 	%rd75, %r347, 4;
	add.s64 	%rd76, %rd74, %rd75;
	st.u32 	[%rd76], %r345;
	add.s32 	%r345, %r345, 1;
	setp.ne.s32 	%p11, %r345, %r125;
	@%p11 bra 	$L__BB0_12;
$L__BB0_18:
	{ // callseq 5, 0
	.param .b64 param0;
	st.param.b64 	[param0], 16;
	.param .b64 retval0;
	call.uni (retval0), 
	malloc, 
	(
	param0
	);
	ld.param.b64 	%rd77, [retval0];
	} // callseq 5
	{ // callseq 6, 0
	.param .b64 param0;
	st.param.b64 	[param0], %rd15;
	.param .b64 retval0;
	call.uni (retval0), 
	malloc, 
	(
	param0
	);
	ld.param.b64 	%rd78, [retval0];
	} // callseq 6
	st.u64 	[%rd77], %rd78;
	mov.b32 	%r152, 0;
	st.v2.u32 	[%rd77+8], {%r125, %r152};
	setp.gt.s32 	%p12, %r125, 1;
	@%p12 bra 	$L__BB0_20;
	ld.u32 	%r360, [%rd60+12];
	bra.uni 	$L__BB0_51;
$L__BB0_20:
	add.s32 	%r22, %r125, -2;
	mov.b32 	%r348, 1;
	mov.b32 	%r349, 0;
	mov.u64 	%rd328, %rd13;
$L__BB0_21:
	mov.u32 	%r24, %r348;
	not.b32 	%r156, %r349;
	add.s32 	%r25, %r125, %r156;
	sub.s32 	%r157, %r22, %r349;
	and.b32  	%r26, %r25, 3;
	setp.lt.u32 	%p13, %r157, 3;
	mov.b64 	%rd332, 1;
	mov.b32 	%r351, 1;
	@%p13 bra 	$L__BB0_24;
	and.b32  	%r27, %r25, -4;
	mov.b64 	%rd332, 1;
	mov.b32 	%r351, 1;
$L__BB0_23:
	cvt.u64.u32 	%rd83, %r351;
	mul.lo.s64 	%rd84, %rd332, %rd83;
	add.s32 	%r159, %r351, 1;
	cvt.u64.u32 	%rd85, %r159;
	mul.lo.s64 	%rd86, %rd84, %rd85;
	add.s32 	%r160, %r351, 2;
	cvt.u64.u32 	%rd87, %r160;
	mul.lo.s64 	%rd88, %rd86, %rd87;
	add.s32 	%r161, %r351, 3;
	cvt.u64.u32 	%rd89, %r161;
	mul.lo.s64 	%rd332, %rd88, %rd89;
	add.s32 	%r351, %r351, 4;
	setp.ne.s32 	%p14, %r161, %r27;
	@%p14 bra 	$L__BB0_23;
$L__BB0_24:
	setp.eq.s32 	%p15, %r26, 0;
	@%p15 bra 	$L__BB0_28;
	cvt.u64.u32 	%rd90, %r351;
	mul.lo.s64 	%rd332, %rd332, %rd90;
	setp.eq.s32 	%p16, %r26, 1;
	@%p16 bra 	$L__BB0_28;
	add.s32 	%r162, %r351, 1;
	cvt.u64.u32 	%rd91, %r162;
	mul.lo.s64 	%rd332, %rd332, %rd91;
	setp.eq.s32 	%p17, %r26, 2;
	@%p17 bra 	$L__BB0_28;
	add.s32 	%r163, %r351, 2;
	cvt.u64.u32 	%rd92, %r163;
	mul.lo.s64 	%rd332, %rd332, %rd92;
$L__BB0_28:
	or.b64  	%rd93, %rd328, %rd332;
	and.b64  	%rd94, %rd93, -4294967296;
	setp.ne.s64 	%p18, %rd94, 0;
	@%p18 bra 	$L__BB0_30;
	cvt.u32.u64 	%r164, %rd332;
	cvt.u32.u64 	%r165, %rd328;
	div.u32 	%r166, %r165, %r164;
	mul.lo.s32 	%r167, %r166, %r164;
	sub.s32 	%r168, %r165, %r167;
	cvt.u64.u32 	%rd333, %r166;
	cvt.u64.u32 	%rd328, %r168;
	bra.uni 	$L__BB0_31;
$L__BB0_30:
	div.s64 	%rd333, %rd328, %rd332;
	mul.lo.s64 	%rd95, %rd333, %rd332;
	sub.s64 	%rd328, %rd328, %rd95;
$L__BB0_31:
	cvt.u32.u64 	%r357, %rd333;
	setp.lt.s32 	%p19, %r357, 0;
	@%p19 bra 	$L__BB0_33;
	ld.u32 	%r169, [%rd60+12];
	setp.gt.s32 	%p20, %r169, %r357;
	@%p20 bra 	$L__BB0_37;
$L__BB0_33:
	add.u64 	%rd96, %SP, 24;
	add.u64 	%rd97, %SPL, 24;
	st.local.u32 	[%rd97], %r357;
	mov.u64 	%rd98, $str$3;
	cvta.global.u64 	%rd99, %rd98;
	{ // callseq 7, 0
	.param .b64 param0;
	st.param.b64 	[param0], %rd99;
	.param .b64 param1;
	st.param.b64 	[param1], %rd96;
	.param .b32 retval0;
	call.uni (retval0), 
	vprintf, 
	(
	param0, 
	param1
	);
	ld.param.b32 	%r170, [retval0];
	} // callseq 7
	ld.u32 	%r172, [%rd60+12];
	setp.lt.s32 	%p21, %r172, 1;
	@%p21 bra 	$L__BB0_36;
	mov.b32 	%r352, 0;
$L__BB0_35:
	ld.u64 	%rd100, [%rd60];
	mul.wide.u32 	%rd101, %r352, 4;
	add.s64 	%rd102, %rd100, %rd101;
	ld.u32 	%r174, [%rd102];
	add.u64 	%rd103, %SP, 16;
	add.u64 	%rd104, %SPL, 16;
	st.local.u32 	[%rd104], %r174;
	mov.u64 	%rd105, $str;
	cvta.global.u64 	%rd106, %rd105;
	{ // callseq 8, 0
	.param .b64 param0;
	st.param.b64 	[param0], %rd106;
	.param .b64 param1;
	st.param.b64 	[param1], %rd103;
	.param .b32 retval0;
	call.uni (retval0), 
	vprintf, 
	(
	param0, 
	param1
	);
	ld.param.b32 	%r175, [retval0];
	} // callseq 8
	add.s32 	%r352, %r352, 1;
	ld.u32 	%r177, [%rd60+12];
	setp.lt.s32 	%p22, %r352, %r177;
	@%p22 bra 	$L__BB0_35;
$L__BB0_36:
	mov.u64 	%rd107, $str$1;
	cvta.global.u64 	%rd108, %rd107;
	{ // callseq 9, 0
	.param .b64 param0;
	st.param.b64 	[param0], %rd108;
	.param .b64 param1;
	st.param.b64 	[param1], 0;
	.param .b32 retval0;
	call.uni (retval0), 
	vprintf, 
	(
	param0, 
	param1
	);
	ld.param.b32 	%r178, [retval0];
	} // callseq 9
$L__BB0_37:
	ld.u64 	%rd109, [%rd60];
	shl.b64 	%rd110, %rd333, 32;
	shr.s64 	%rd111, %rd110, 30;
	add.s64 	%rd112, %rd109, %rd111;
	ld.u32 	%r34, [%rd112];
	ld.v2.u32 	{%r180, %r354}, [%rd77+8];
	setp.lt.s32 	%p23, %r354, %r180;
	@%p23 bra 	$L__BB0_42;
	mov.u64 	%rd113, $str$2;
	cvta.global.u64 	%rd114, %rd113;
	{ // callseq 10, 0
	.param .b64 param0;
	st.param.b64 	[param0], %rd114;
	.param .b64 param1;
	st.param.b64 	[param1], 0;
	.param .b32 retval0;
	call.uni (retval0), 
	vprintf, 
	(
	param0, 
	param1
	);
	ld.param.b32 	%r181, [retval0];
	} // callseq 10
	ld.u32 	%r183, [%rd77+12];
	setp.lt.s32 	%p24, %r183, 1;
	@%p24 bra 	$L__BB0_41;
	mov.b32 	%r353, 0;
$L__BB0_40:
	ld.u64 	%rd115, [%rd77];
	mul.wide.u32 	%rd116, %r353, 4;
	add.s64 	%rd117, %rd115, %rd116;
	ld.u32 	%r185, [%rd117];
	add.u64 	%rd118, %SP, 16;
	add.u64 	%rd119, %SPL, 16;
	st.local.u32 	[%rd119], %r185;
	mov.u64 	%rd120, $str;
	cvta.global.u64 	%rd121, %rd120;
	{ // callseq 11, 0
	.param .b64 param0;
	st.param.b64 	[param0], %rd121;
	.param .b64 param1;
	st.param.b64 	[param1], %rd118;
	.param .b32 retval0;
	call.uni (retval0), 
	vprintf, 
	(
	param0, 
	param1
	);
	ld.param.b32 	%r186, [retval0];
	} // callseq 11
	add.s32 	%r353, %r353, 1;
	ld.u32 	%r188, [%rd77+12];
	setp.lt.s32 	%p25, %r353, %r188;
	@%p25 bra 	$L__BB0_40;
$L__BB0_41:
	mov.u64 	%rd122, $str$1;
	cvta.global.u64 	%rd123, %rd122;
	{ // callseq 12, 0
	.param .b64 param0;
	st.param.b64 	[param0], %rd123;
	.param .b64 param1;
	st.param.b64 	[param1], 0;
	.param .b32 retval0;
	call.uni (retval0), 
	vprintf, 
	(
	param0, 
	param1
	);
	ld.param.b32 	%r189, [retval0];
	} // callseq 12
	ld.u32 	%r354, [%rd77+12];
$L__BB0_42:
	setp.lt.s32 	%p26, %r357, 0;
	ld.u64 	%rd124, [%rd77];
	add.s32 	%r191, %r354, 1;
	st.u32 	[%rd77+12], %r191;
	mul.wide.s32 	%rd125, %r354, 4;
	add.s64 	%rd126, %rd124, %rd125;
	st.u32 	[%rd126], %r34;
	@%p26 bra 	$L__BB0_44;
	ld.u32 	%r358, [%rd60+12];
	setp.gt.s32 	%p27, %r358, %r357;
	@%p27 bra 	$L__BB0_48;
$L__BB0_44:
	add.u64 	%rd127, %SP, 24;
	add.u64 	%rd128, %SPL, 24;
	st.local.u32 	[%rd128], %r357;
	mov.u64 	%rd129, $str$3;
	cvta.global.u64 	%rd130, %rd129;
	{ // callseq 13, 0
	.param .b64 param0;
	st.param.b64 	[param0], %rd130;
	.param .b64 param1;
	st.param.b64 	[param1], %rd127;
	.param .b32 retval0;
	call.uni (retval0), 
	vprintf, 
	(
	param0, 
	param1
	);
	ld.param.b32 	%r192, [retval0];
	} // callseq 13
	ld.u32 	%r194, [%rd60+12];
	setp.lt.s32 	%p28, %r194, 1;
	@%p28 bra 	$L__BB0_47;
	mov.b32 	%r355, 0;
$L__BB0_46:
	ld.u64 	%rd131, [%rd60];
	mul.wide.u32 	%rd132, %r355, 4;
	add.s64 	%rd133, %rd131, %rd132;
	ld.u32 	%r196, [%rd133];
	add.u64 	%rd134, %SP, 16;
	add.u64 	%rd135, %SPL, 16;
	st.local.u32 	[%rd135], %r196;
	mov.u64 	%rd136, $str;
	cvta.global.u64 	%rd137, %rd136;
	{ // callseq 14, 0
	.param .b64 param0;
	st.param.b64 	[param0], %rd137;
	.param .b64 param1;
	st.param.b64 	[param1], %rd134;
	.param .b32 retval0;
	call.uni (retval0), 
	vprintf, 
	(
	param0, 
	param1
	);
	ld.param.b32 	%r197, [retval0];
	} // callseq 14
	add.s32 	%r355, %r355, 1;
	ld.u32 	%r199, [%rd60+12];
	setp.lt.s32 	%p29, %r355, %r199;
	@%p29 bra 	$L__BB0_46;
$L__BB0_47:
	mov.u64 	%rd138, $str$1;
	cvta.global.u64 	%rd139, %rd138;
	{ // callseq 15, 0
	.param .b64 param0;
	st.param.b64 	[param0], %rd139;
	.param .b64 param1;
	st.param.b64 	[param1], 0;
	.param .b32 retval0;
	call.uni (retval0), 
	vprintf, 
	(
	param0, 
	param1
	);
	ld.param.b32 	%r200, [retval0];
	} // callseq 15
	ld.u32 	%r358, [%rd60+12];
$L__BB0_48:
	add.s32 	%r202, %r358, -1;
	setp.le.s32 	%p30, %r202, %r357;
	@%p30 bra 	$L__BB0_50;
$L__BB0_49:
	ld.u64 	%rd140, [%rd60];
	add.s32 	%r46, %r357, 1;
	mul.wide.s32 	%rd141, %r357, 4;
	add.s64 	%rd142, %rd140, %rd141;
	ld.u32 	%r203, [%rd142+4];
	st.u32 	[%rd142], %r203;
	ld.u32 	%r358, [%rd60+12];
	add.s32 	%r204, %r358, -1;
	setp.lt.s32 	%p31, %r46, %r204;
	mov.u32 	%r357, %r46;
	@%p31 bra 	$L__BB0_49;
$L__BB0_50:
	add.s32 	%r360, %r358, -1;
	st.u32 	[%rd60+12], %r360;
	setp.ne.s64 	%p32, %rd328, 0;
	add.s32 	%r348, %r24, 1;
	setp.lt.s32 	%p33, %r348, %r125;
	and.pred  	%p34, %p32, %p33;
	mov.u32 	%r349, %r24;
	@%p34 bra 	$L__BB0_21;
$L__BB0_51:
	setp.lt.s32 	%p35, %r360, 1;
	@%p35 bra 	$L__BB0_64;
	add.u64 	%rd33, %SPL, 8;
	add.u64 	%rd144, %SP, 0;
	add.u64 	%rd34, %SPL, 0;
	add.u64 	%rd35, %SPL, 0;
	mov.b32 	%r361, 0;
	mov.u64 	%rd160, $str$2;
	mov.u64 	%rd165, $str;
	mov.u64 	%rd168, $str$1;
$L__BB0_53:
	setp.lt.s32 	%p36, %r361, %r360;
	@%p36 bra 	$L__BB0_58;
	st.local.u32 	[%rd33], %r361;
	mov.u64 	%rd146, $str$3;
	cvta.global.u64 	%rd147, %rd146;
	add.u64 	%rd148, %SP, 8;
	{ // callseq 16, 0
	.param .b64 param0;
	st.param.b64 	[param0], %rd147;
	.param .b64 param1;
	st.param.b64 	[param1], %rd148;
	.param .b32 retval0;
	call.uni (retval0), 
	vprintf, 
	(
	param0, 
	param1
	);
	ld.param.b32 	%r206, [retval0];
	} // callseq 16
	ld.u32 	%r208, [%rd60+12];
	setp.lt.s32 	%p37, %r208, 1;
	@%p37 bra 	$L__BB0_57;
	mov.b32 	%r362, 0;
$L__BB0_56:
	ld.u64 	%rd149, [%rd60];
	mul.wide.u32 	%rd150, %r362, 4;
	add.s64 	%rd151, %rd149, %rd150;
	ld.u32 	%r210, [%rd151];
	st.local.u32 	[%rd34], %r210;
	mov.u64 	%rd152, $str;
	cvta.global.u64 	%rd153, %rd152;
	add.u64 	%rd154, %SP, 0;
	{ // callseq 17, 0
	.param .b64 param0;
	st.param.b64 	[param0], %rd153;
	.param .b64 param1;
	st.param.b64 	[param1], %rd154;
	.param .b32 retval0;
	call.uni (retval0), 
	vprintf, 
	(
	param0, 
	param1
	);
	ld.param.b32 	%r211, [retval0];
	} // callseq 17
	add.s32 	%r362, %r362, 1;
	ld.u32 	%r213, [%rd60+12];
	setp.lt.s32 	%p38, %r362, %r213;
	@%p38 bra 	$L__BB0_56;
$L__BB0_57:
	mov.u64 	%rd155, $str$1;
	cvta.global.u64 	%rd156, %rd155;
	{ // callseq 18, 0
	.param .b64 param0;
	st.param.b64 	[param0], %rd156;
	.param .b64 param1;
	st.param.b64 	[param1], 0;
	.param .b32 retval0;
	call.uni (retval0), 
	vprintf, 
	(
	param0, 
	param1
	);
	ld.param.b32 	%r214, [retval0];
	} // callseq 18
$L__BB0_58:
	ld.u64 	%rd157, [%rd60];
	mul.wide.u32 	%rd158, %r361, 4;
	add.s64 	%rd159, %rd157, %rd158;
	ld.u32 	%r56, [%rd159];
	ld.v2.u32 	{%r216, %r364}, [%rd77+8];
	setp.lt.s32 	%p39, %r364, %r216;
	@%p39 bra 	$L__BB0_63;
	cvta.global.u64 	%rd161, %rd160;
	{ // callseq 19, 0
	.param .b64 param0;
	st.param.b64 	[param0], %rd161;
	.param .b64 param1;
	st.param.b64 	[param1], 0;
	.param .b32 retval0;
	call.uni (retval0), 
	vprintf, 
	(
	param0, 
	param1
	);
	ld.param.b32 	%r217, [retval0];
	} // callseq 19
	ld.u32 	%r219, [%rd77+12];
	setp.lt.s32 	%p40, %r219, 1;
	@%p40 bra 	$L__BB0_62;
	mov.b32 	%r363, 0;
$L__BB0_61:
	ld.u64 	%rd162, [%rd77];
	mul.wide.u32 	%rd163, %r363, 4;
	add.s64 	%rd164, %rd162, %rd163;
	ld.u32 	%r221, [%rd164];
	st.local.u32 	[%rd35], %r221;
	cvta.global.u64 	%rd166, %rd165;
	{ // callseq 20, 0
	.param .b64 param0;
	st.param.b64 	[param0], %rd166;
	.param .b64 param1;
	st.param.b64 	[param1], %rd144;
	.param .b32 retval0;
	call.uni (retval0), 
	vprintf, 
	(
	param0, 
	param1
	);
	ld.param.b32 	%r222, [retval0];
	} // callseq 20
	add.s32 	%r363, %r363, 1;
	ld.u32 	%r224, [%rd77+12];
	setp.lt.s32 	%p41, %r363, %r224;
	@%p41 bra 	$L__BB0_61;
$L__BB0_62:
	cvta.global.u64 	%rd169, %rd168;
	{ // callseq 21, 0
	.param .b64 param0;
	st.param.b64 	[param0], %rd169;
	.param .b64 param1;
	st.param.b64 	[param1], 0;
	.param .b32 retval0;
	call.uni (retval0), 
	vprintf, 
	(
	param0, 
	param1
	);
	ld.param.b32 	%r225, [retval0];
	} // callseq 21
	ld.u32 	%r364, [%rd77+12];
$L__BB0_63:
	ld.u64 	%rd170, [%rd77];
	add.s32 	%r227, %r364, 1;
	st.u32 	[%rd77+12], %r227;
	mul.wide.s32 	%rd171, %r364, 4;
	add.s64 	%rd172, %rd170, %rd171;
	st.u32 	[%rd172], %r56;
	add.s32 	%r361, %r361, 1;
	ld.u32 	%r360, [%rd60+12];
	setp.lt.s32 	%p42, %r361, %r360;
	@%p42 bra 	$L__BB0_53;
$L__BB0_64:
	ld.u32 	%r228, [%rd77+8];
	mul.wide.s32 	%rd173, %r228, 4;
	{ // callseq 22, 0
	.param .b64 param0;
	st.param.b64 	[param0], %rd173;
	.param .b64 retval0;
	call.uni (retval0), 
	malloc, 
	(
	param0
	);
	ld.param.b64 	%rd174, [retval0];
	} // callseq 22
	ld.u32 	%r229, [%rd77+8];
	setp.lt.s32 	%p43, %r229, 1;
	@%p43 bra 	$L__BB0_72;
	add.u64 	%rd175, %SP, 8;
	add.u64 	%rd37, %SPL, 8;
	add.u64 	%rd176, %SP, 0;
	add.u64 	%rd38, %SPL, 0;
	mov.b32 	%r365, 0;
	mov.u64 	%rd177, $str$3;
$L__BB0_66:
	ld.u32 	%r231, [%rd77+12];
	setp.lt.s32 	%p44, %r365, %r231;
	@%p44 bra 	$L__BB0_71;
	st.local.u32 	[%rd37], %r365;
	cvta.global.u64 	%rd178, %rd177;
	{ // callseq 23, 0
	.param .b64 param0;
	st.param.b64 	[param0], %rd178;
	.param .b64 param1;
	st.param.b64 	[param1], %rd175;
	.param .b32 retval0;
	call.uni (retval0), 
	vprintf, 
	(
	param0, 
	param1
	);
	ld.param.b32 	%r232, [retval0];
	} // callseq 23
	ld.u32 	%r234, [%rd77+12];
	setp.lt.s32 	%p45, %r234, 1;
	@%p45 bra 	$L__BB0_70;
	mov.b32 	%r366, 0;
$L__BB0_69:
	ld.u64 	%rd180, [%rd77];
	mul.wide.u32 	%rd181, %r366, 4;
	add.s64 	%rd182, %rd180, %rd181;
	ld.u32 	%r236, [%rd182];
	st.local.u32 	[%rd38], %r236;
	mov.u64 	%rd183, $str;
	cvta.global.u64 	%rd184, %rd183;
	{ // callseq 24, 0
	.param .b64 param0;
	st.param.b64 	[param0], %rd184;
	.param .b64 param1;
	st.param.b64 	[param1], %rd176;
	.param .b32 retval0;
	call.uni (retval0), 
	vprintf, 
	(
	param0, 
	param1
	);
	ld.param.b32 	%r237, [retval0];
	} // callseq 24
	add.s32 	%r366, %r366, 1;
	ld.u32 	%r239, [%rd77+12];
	setp.lt.s32 	%p46, %r366, %r239;
	@%p46 bra 	$L__BB0_69;
$L__BB0_70:
	mov.u64 	%rd186, $str$1;
	cvta.global.u64 	%rd187, %rd186;
	{ // callseq 25, 0
	.param .b64 param0;
	st.param.b64 	[param0], %rd187;
	.param .b64 param1;
	st.param.b64 	[param1], 0;
	.param .b32 retval0;
	call.uni (retval0), 
	vprintf, 
	(
	param0, 
	param1
	);
	ld.param.b32 	%r240, [retval0];
	} // callseq 25
$L__BB0_71:
	ld.u64 	%rd188, [%rd77];
	mul.wide.u32 	%rd189, %r365, 4;
	add.s64 	%rd190, %rd188, %rd189;
	ld.u32 	%r242, [%rd190];
	add.s64 	%rd191, %rd174, %rd189;
	st.u32 	[%rd191], %r242;
	add.s32 	%r365, %r365, 1;
	ld.u32 	%r243, [%rd77+8];
	setp.lt.s32 	%p47, %r365, %r243;
	@%p47 bra 	$L__BB0_66;
$L__BB0_72:
	setp.gt.s32 	%p48, %r125, 0;
	ld.u64 	%rd192, [%rd77];
	{ // callseq 26, 0
	.param .b64 param0;
	st.param.b64 	[param0], %rd192;
	call.uni 
	free, 
	(
	param0
	);
	} // callseq 26
	{ // callseq 27, 0
	.param .b64 param0;
	st.param.b64 	[param0], %rd77;
	call.uni 
	free, 
	(
	param0
	);
	} // callseq 27
	mul.lo.s32 	%r368, %r1, %r11;
	@%p48 bra 	$L__BB0_73;
	bra.uni 	$L__BB0_93;
$L__BB0_73:
	add.s32 	%r69, %r125, -1;
	and.b32  	%r70, %r125, 7;
	add.s32 	%r71, %r70, -1;
	and.b32  	%r72, %r125, 3;
	and.b32  	%r73, %r125, 2147483640;
	and.b32  	%r74, %r125, 1;
	mul.wide.u32 	%rd199, %r69, 4;
	add.s64 	%rd39, %rd174, %rd199;
	mov.b32 	%r367, 2147483647;
$L__BB0_74:
	setp.lt.u32 	%p54, %r69, 7;
	mov.b32 	%r381, 0;
	mov.u32 	%r386, %r381;
	@%p54 bra 	$L__BB0_77;
	mov.b32 	%r369, 0;
	mov.u32 	%r386, %r369;
$L__BB0_76:
	.pragma "nounroll";
	add.s32 	%r253, %r369, 1;
	setp.eq.s32 	%p55, %r253, %r125;
	selp.b32 	%r254, 0, %r253, %p55;
	mul.wide.u32 	%rd200, %r369, 4;
	add.s64 	%rd201, %rd174, %rd200;
	ld.u32 	%r255, [%rd201];
	mul.wide.u32 	%rd202, %r254, 4;
	add.s64 	%rd203, %rd174, %rd202;
	ld.s32 	%rd204, [%rd203];
	mul.lo.s32 	%r256, %r255, %r125;
	cvt.s64.s32 	%rd205, %r256;
	add.s64 	%rd206, %rd205, %rd204;
	shl.b64 	%rd207, %rd206, 2;
	add.s64 	%rd208, %rd1, %rd207;
	ld.global.u32 	%r257, [%rd208];
	add.s32 	%r258, %r257, %r386;
	add.s32 	%r259, %r369, 2;
	setp.eq.s32 	%p56, %r259, %r125;
	selp.b32 	%r260, 0, %r259, %p56;
	ld.u32 	%r261, [%rd201+4];
	mul.wide.u32 	%rd209, %r260, 4;
	add.s64 	%rd210, %rd174, %rd209;
	ld.s32 	%rd211, [%rd210];
	mul.lo.s32 	%r262, %r261, %r125;
	cvt.s64.s32 	%rd212, %r262;
	add.s64 	%rd213, %rd212, %rd211;
	shl.b64 	%rd214, %rd213, 2;
	add.s64 	%rd215, %rd1, %rd214;
	ld.global.u32 	%r263, [%rd215];
	add.s32 	%r264, %r263, %r258;
	add.s32 	%r265, %r369, 3;
	setp.eq.s32 	%p57, %r265, %r125;
	selp.b32 	%r266, 0, %r265, %p57;
	ld.u32 	%r267, [%rd201+8];
	mul.wide.u32 	%rd216, %r266, 4;
	add.s64 	%rd217, %rd174, %rd216;
	ld.s32 	%rd218, [%rd217];
	mul.lo.s32 	%r268, %r267, %r125;
	cvt.s64.s32 	%rd219, %r268;
	add.s64 	%rd220, %rd219, %rd218;
	shl.b64 	%rd221, %rd220, 2;
	add.s64 	%rd222, %rd1, %rd221;
	ld.global.u32 	%r269, [%rd222];
	add.s32 	%r270, %r269, %r264;
	add.s32 	%r271, %r369, 4;
	setp.eq.s32 	%p58, %r271, %r125;
	selp.b32 	%r272, 0, %r271, %p58;
	ld.u32 	%r273, [%rd201+12];
	mul.wide.u32 	%rd223, %r272, 4;
	add.s64 	%rd224, %rd174, %rd223;
	ld.s32 	%rd225, [%rd224];
	mul.lo.s32 	%r274, %r273, %r125;
	cvt.s64.s32 	%rd226, %r274;
	add.s64 	%rd227, %rd226, %rd225;
	shl.b64 	%rd228, %rd227, 2;
	add.s64 	%rd229, %rd1, %rd228;
	ld.global.u32 	%r275, [%rd229];
	add.s32 	%r276, %r275, %r270;
	add.s32 	%r277, %r369, 5;
	setp.eq.s32 	%p59, %r277, %r125;
	selp.b32 	%r278, 0, %r277, %p59;
	ld.u32 	%r279, [%rd201+16];
	mul.wide.u32 	%rd230, %r278, 4;
	add.s64 	%rd231, %rd174, %rd230;
	ld.s32 	%rd232, [%rd231];
	mul.lo.s32 	%r280, %r279, %r125;
	cvt.s64.s32 	%rd233, %r280;
	add.s64 	%rd234, %rd233, %rd232;
	shl.b64 	%rd235, %rd234, 2;
	add.s64 	%rd236, %rd1, %rd235;
	ld.global.u32 	%r281, [%rd236];
	add.s32 	%r282, %r281, %r276;
	add.s32 	%r283, %r369, 6;
	setp.eq.s32 	%p60, %r283, %r125;
	selp.b32 	%r284, 0, %r283, %p60;
	ld.u32 	%r285, [%rd201+20];
	mul.wide.u32 	%rd237, %r284, 4;
	add.s64 	%rd238, %rd174, %rd237;
	ld.s32 	%rd239, [%rd238];
	mul.lo.s32 	%r286, %r285, %r125;
	cvt.s64.s32 	%rd240, %r286;
	add.s64 	%rd241, %rd240, %rd239;
	shl.b64 	%rd242, %rd241, 2;
	add.s64 	%rd243, %rd1, %rd242;
	ld.global.u32 	%r287, [%rd243];
	add.s32 	%r288, %r287, %r282;
	add.s32 	%r289, %r369, 7;
	setp.eq.s32 	%p61, %r289, %r125;
	selp.b32 	%r290, 0, %r289, %p61;
	ld.u32 	%r291, [%rd201+24];
	mul.wide.u32 	%rd244, %r290, 4;
	add.s64 	%rd245, %rd174, %rd244;
	ld.s32 	%rd246, [%rd245];
	mul.lo.s32 	%r292, %r291, %r125;
	cvt.s64.s32 	%rd247, %r292;
	add.s64 	%rd248, %rd247, %rd246;
	shl.b64 	%rd249, %rd248, 2;
	add.s64 	%rd250, %rd1, %rd249;
	ld.global.u32 	%r293, [%rd250];
	add.s32 	%r294, %r293, %r288;
	add.s32 	%r369, %r369, 8;
	setp.eq.s32 	%p62, %r369, %r125;
	selp.b32 	%r295, 0, %r369, %p62;
	ld.u32 	%r296, [%rd201+28];
	mul.wide.u32 	%rd251, %r295, 4;
	add.s64 	%rd252, %rd174, %rd251;
	ld.s32 	%rd253, [%rd252];
	mul.lo.s32 	%r297, %r296, %r125;
	cvt.s64.s32 	%rd254, %r297;
	add.s64 	%rd255, %rd254, %rd253;
	shl.b64 	%rd256, %rd255, 2;
	add.s64 	%rd257, %rd1, %rd256;
	ld.global.u32 	%r298, [%rd257];
	add.s32 	%r386, %r298, %r294;
	setp.eq.s32 	%p63, %r369, %r73;
	mov.u32 	%r381, %r73;
	@%p63 bra 	$L__BB0_77;
	bra.uni 	$L__BB0_76;
$L__BB0_77:
	setp.eq.s32 	%p64, %r70, 0;
	@%p64 bra 	$L__BB0_85;
	setp.lt.u32 	%p65, %r71, 3;
	@%p65 bra 	$L__BB0_80;
	add.s32 	%r300, %r381, 1;
	setp.eq.s32 	%p66, %r300, %r125;
	selp.b32 	%r301, 0, %r300, %p66;
	mul.wide.u32 	%rd258, %r381, 4;
	add.s64 	%rd259, %rd174, %rd258;
	ld.u32 	%r302, [%rd259];
	mul.wide.u32 	%rd260, %r301, 4;
	add.s64 	%rd261, %rd174, %rd260;
	ld.s32 	%rd262, [%rd261];
	mul.lo.s32 	%r303, %r302, %r125;
	cvt.s64.s32 	%rd263, %r303;
	add.s64 	%rd264, %rd263, %rd262;
	shl.b64 	%rd265, %rd264, 2;
	add.s64 	%rd266, %rd1, %rd265;
	ld.global.u32 	%r304, [%rd266];
	add.s32 	%r305, %r304, %r386;
	add.s32 	%r306, %r381, 2;
	setp.eq.s32 	%p67, %r306, %r125;
	selp.b32 	%r307, 0, %r306, %p67;
	ld.u32 	%r308, [%rd259+4];
	mul.wide.u32 	%rd267, %r307, 4;
	add.s64 	%rd268, %rd174, %rd267;
	ld.s32 	%rd269, [%rd268];
	mul.lo.s32 	%r309, %r308, %r125;
	cvt.s64.s32 	%rd270, %r309;
	add.s64 	%rd271, %rd270, %rd269;
	shl.b64 	%rd272, %rd271, 2;
	add.s64 	%rd273, %rd1, %rd272;
	ld.global.u32 	%r310, [%rd273];
	add.s32 	%r311, %r310, %r305;
	add.s32 	%r312, %r381, 3;
	setp.eq.s32 	%p68, %r312, %r125;
	selp.b32 	%r313, 0, %r312, %p68;
	ld.u32 	%r314, [%rd259+8];
	mul.wide.u32 	%rd274, %r313, 4;
	add.s64 	%rd275, %rd174, %rd274;
	ld.s32 	%rd276, [%rd275];
	mul.lo.s32 	%r315, %r314, %r125;
	cvt.s64.s32 	%rd277, %r315;
	add.s64 	%rd278, %rd277, %rd276;
	shl.b64 	%rd279, %rd278, 2;
	add.s64 	%rd280, %rd1, %rd279;
	ld.global.u32 	%r316, [%rd280];
	add.s32 	%r317, %r316, %r311;
	add.s32 	%r381, %r381, 4;
	setp.eq.s32 	%p69, %r381, %r125;
	selp.b32 	%r318, 0, %r381, %p69;
	ld.u32 	%r319, [%rd259+12];
	mul.wide.u32 	%rd281, %r318, 4;
	add.s64 	%rd282, %rd174, %rd281;
	ld.s32 	%rd283, [%rd282];
	mul.lo.s32 	%r320, %r319, %r125;
	cvt.s64.s32 	%rd284, %r320;
	add.s64 	%rd285, %rd284, %rd283;
	shl.b64 	%rd286, %rd285, 2;
	add.s64 	%rd287, %rd1, %rd286;
	ld.global.u32 	%r321, [%rd287];
	add.s32 	%r386, %r321, %r317;
$L__BB0_80:
	setp.eq.s32 	%p70, %r72, 0;
	@%p70 bra 	$L__BB0_85;
	setp.eq.s32 	%p71, %r72, 1;
	@%p71 bra 	$L__BB0_83;
	add.s32 	%r323, %r381, 1;
	setp.eq.s32 	%p72, %r323, %r125;
	selp.b32 	%r324, 0, %r323, %p72;
	mul.wide.u32 	%rd288, %r381, 4;
	add.s64 	%rd289, %rd174, %rd288;
	ld.u32 	%r325, [%rd289];
	mul.wide.u32 	%rd290, %r324, 4;
	add.s64 	%rd291, %rd174, %rd290;
	ld.s32 	%rd292, [%rd291];
	mul.lo.s32 	%r326, %r325, %r125;
	cvt.s64.s32 	%rd293, %r326;
	add.s64 	%rd294, %rd293, %rd292;
	shl.b64 	%rd295, %rd294, 2;
	add.s64 	%rd296, %rd1, %rd295;
	ld.global.u32 	%r327, [%rd296];
	add.s32 	%r328, %r327, %r386;
	add.s32 	%r381, %r381, 2;
	setp.eq.s32 	%p73, %r381, %r125;
	selp.b32 	%r329, 0, %r381, %p73;
	ld.u32 	%r330, [%rd289+4];
	mul.wide.u32 	%rd297, %r329, 4;
	add.s64 	%rd298, %rd174, %rd297;
	ld.s32 	%rd299, [%rd298];
	mul.lo.s32 	%r331, %r330, %r125;
	cvt.s64.s32 	%rd300, %r331;
	add.s64 	%rd301, %rd300, %rd299;
	shl.b64 	%rd302, %rd301, 2;
	add.s64 	%rd303, %rd1, %rd302;
	ld.global.u32 	%r332, [%rd303];
	add.s32 	%r386, %r332, %r328;
$L__BB0_83:
	setp.eq.s32 	%p74, %r74, 0;
	@%p74 bra 	$L__BB0_85;
	add.s32 	%r333, %r381, 1;
	setp.eq.s32 	%p75, %r333, %r125;
	selp.b32 	%r334, 0, %r333, %p75;
	mul.wide.u32 	%rd304, %r381, 4;
	add.s64 	%rd305, %rd174, %rd304;
	ld.u32 	%r335, [%rd305];
	mul.wide.u32 	%rd306, %r334, 4;
	add.s64 	%rd307, %rd174, %rd306;
	ld.s32 	%rd308, [%rd307];
	mul.lo.s32 	%r336, %r335, %r125;
	cvt.s64.s32 	%rd309, %r336;
	add.s64 	%rd310, %rd309, %rd308;
	shl.b64 	%rd311, %rd310, 2;
	add.s64 	%rd312, %rd1, %rd311;
	ld.global.u32 	%r337, [%rd312];
	add.s32 	%r386, %r337, %r386;
$L__BB0_85:
	min.s32 	%r367, %r386, %r367;
	ld.u32 	%r371, [%rd39];
	mov.u32 	%r376, %r125;
$L__BB0_86:
	mov.u32 	%r374, %r376;
	add.s32 	%r376, %r374, -1;
	mul.wide.s32 	%rd313, %r374, 4;
	add.s64 	%rd40, %rd174, %rd313;
	ld.u32 	%r84, [%rd40+-8];
	setp.ge.s32 	%p76, %r84, %r371;
	mov.u32 	%r371, %r84;
	@%p76 bra 	$L__BB0_86;
	mov.u32 	%r373, %r125;
$L__BB0_88:
	add.s32 	%r86, %r373, -1;
	mul.wide.s32 	%rd314, %r373, 4;
	add.s64 	%rd41, %rd174, %rd314;
	ld.u32 	%r87, [%rd41+-4];
	setp.le.s32 	%p77, %r87, %r84;
	mov.u32 	%r373, %r86;
	@%p77 bra 	$L__BB0_88;
	st.u32 	[%rd40+-8], %r87;
	st.u32 	[%rd41+-4], %r84;
	setp.ge.s32 	%p78, %r374, %r125;
	@%p78 bra 	$L__BB0_92;
	mov.u32 	%r375, %r125;
$L__BB0_91:
	mov.u32 	%r88, %r374;
	add.s32 	%r91, %r375, -1;
	mul.wide.s32 	%rd315, %r376, 4;
	add.s64 	%rd316, %rd174, %rd315;
	ld.u32 	%r338, [%rd316];
	mul.wide.s32 	%rd317, %r375, 4;
	add.s64 	%rd318, %rd174, %rd317;
	ld.u32 	%r339, [%rd318+-4];
	st.u32 	[%rd316], %r339;
	st.u32 	[%rd318+-4], %r338;
	add.s32 	%r374, %r88, 1;
	setp.lt.s32 	%p79, %r374, %r91;
	mov.u32 	%r375, %r91;
	mov.u32 	%r376, %r88;
	@%p79 bra 	$L__BB0_91;
$L__BB0_92:
	cvt.u32.u64 	%r340, %rd13;
	add.s32 	%r368, %r368, 1;
	setp.lt.s32 	%p80, %r368, %r340;
	@%p80 bra 	$L__BB0_74;
	bra.uni 	$L__BB0_101;
$L__BB0_93:
	mov.u32 	%r392, %r125;
$L__BB0_94:
	mov.u32 	%r390, %r392;
	add.s32 	%r392, %r390, -1;
	mul.wide.s32 	%rd193, %r390, 4;
	add.s64 	%rd42, %rd174, %rd193;
	ld.u32 	%r114, [%rd42+-8];
	ld.u32 	%r244, [%rd42+-4];
	setp.ge.s32 	%p49, %r114, %r244;
	@%p49 bra 	$L__BB0_94;
	mov.u32 	%r389, %r125;
$L__BB0_96:
	add.s32 	%r116, %r389, -1;
	mul.wide.s32 	%rd194, %r389, 4;
	add.s64 	%rd43, %rd174, %rd194;
	ld.u32 	%r117, [%rd43+-4];
	setp.le.s32 	%p50, %r117, %r114;
	mov.u32 	%r389, %r116;
	@%p50 bra 	$L__BB0_96;
	st.u32 	[%rd42+-8], %r117;
	st.u32 	[%rd43+-4], %r114;
	setp.ge.s32 	%p51, %r390, %r125;
	@%p51 bra 	$L__BB0_100;
	mov.u32 	%r391, %r125;
$L__BB0_99:
	mov.u32 	%r118, %r390;
	add.s32 	%r121, %r391, -1;
	mul.wide.s32 	%rd195, %r392, 4;
	add.s64 	%rd196, %rd174, %rd195;
	ld.u32 	%r245, [%rd196];
	mul.wide.s32 	%rd197, %r391, 4;
	add.s64 	%rd198, %rd174, %rd197;
	ld.u32 	%r246, [%rd198+-4];
	st.u32 	[%rd196], %r246;
	st.u32 	[%rd198+-4], %r245;
	add.s32 	%r390, %r118, 1;
	setp.lt.s32 	%p52, %r390, %r121;
	mov.u32 	%r391, %r121;
	mov.u32 	%r392, %r118;
	@%p52 bra 	$L__BB0_99;
$L__BB0_100:
	cvt.u32.u64 	%r248, %rd13;
	add.s32 	%r368, %r368, 1;
	setp.lt.s32 	%p53, %r368, %r248;
	mov.b32 	%r367, 0;
	@%p53 bra 	$L__BB0_93;
$L__BB0_101:
	cvta.to.global.u64 	%rd319, %rd44;
	mul.wide.u32 	%rd320, %r1, 4;
	add.s64 	%rd321, %rd319, %rd320;
	st.global.u32 	[%rd321], %r367;
	{ // callseq 28, 0
	.param .b64 param0;
	st.param.b64 	[param0], %rd174;
	call.uni 
	free, 
	(
	param0
	);
	} // callseq 28
	ret;

}


// ===== COMPILED SASS (sm_100) =====

	.target	sm_100

	.elftype	@"ET_EXEC"


//--------------------- .note.nv.tkinfo           --------------------------
	.section	.note.nv.tkinfo,"",@"SHT_NOTE"
	.sectionflags	@"SHF_NOTE_NV_TKINFO"
	.tkinfo
        /*0018*/ 	.word	0x00000002
        /*0030*/ 	.string	""
        /*0030*/ 	.string	"ptxas"
        /*0030*/ 	.string	"Cuda compilation tools, release 13.0, V13.0.88"
        /*0030*/ 	.string	"Build cuda_13.0.r13.0/compiler.36424714_0"
        /*0030*/ 	.string	"-arch sm_100 -m 64 "



//--------------------- .note.nv.cuinfo           --------------------------
	.section	.note.nv.cuinfo,"",@"SHT_NOTE"
	.sectionflags	@"SHF_NOTE_NV_CUINFO"
        /*0018*/ 	.short	0x0002
        /*001a*/ 	.short	0x0064
        /*001c*/ 	.short	0x0082
	.zero		2


//--------------------- .nv.info                  --------------------------
	.section	.nv.info,"",@"SHT_CUDA_INFO"
	.align	4


	//----- nvinfo : EIATTR_REGCOUNT
	.align		4
        /*0000*/ 	.byte	0x04, 0x2f
        /*0002*/ 	.short	(.L_5 - .L_4)
	.align		4
.L_4:
        /*0004*/ 	.word	index@(_Z21compute_shortest_pathiiPiS_)
        /*0008*/ 	.word	0x00000026


	//----- nvinfo : EIATTR_FRAME_SIZE
	.align		4
.L_5:
        /*000c*/ 	.byte	0x04, 0x11
        /*000e*/ 	.short	(.L_7 - .L_6)
	.align		4
.L_6:
        /*0010*/ 	.word	index@($__internal_0_$__cuda_sm20_div_s64)
        /*0014*/ 	.word	0x00000020


	//----- nvinfo : EIATTR_FRAME_SIZE
	.align		4
.L_7:
        /*0018*/ 	.byte	0x04, 0x11
        /*001a*/ 	.short	(.L_9 - .L_8)
	.align		4
.L_8:
        /*001c*/ 	.word	index@(_Z21compute_shortest_pathiiPiS_)
        /*0020*/ 	.word	0x00000020


	//----- nvinfo : EIATTR_MIN_STACK_SIZE
	.align		4
.L_9:
        /*0024*/ 	.byte	0x04, 0x12
        /*0026*/ 	.short	(.L_11 - .L_10)
	.align		4
.L_10:
        /*0028*/ 	.word	index@(_Z21compute_shortest_pathiiPiS_)
        /*002c*/ 	.word	0x00000020
.L_11:


//--------------------- .nv.compat                --------------------------
	.section	.nv.compat,"",@"SHT_CUDA_COMPAT_INFO"
	.align	4
        /*0000*/ 	.byte	0x02, 0x09, 0x00, 0x00, 0x02, 0x02, 0x01, 0x00, 0x02, 0x05, 0x05, 0x00, 0x03, 0x07, 0x01, 0x01
        /*0010*/ 	.byte	0x02, 0x03, 0x00, 0x00, 0x02, 0x06, 0x01, 0x00, 0x04, 0x0b, 0x08, 0x00, 0x09, 0x00, 0x00, 0x00
        /*0020*/ 	.byte	0x00, 0x00, 0x00, 0x00


//--------------------- .nv.info._Z21compute_shortest_pathiiPiS_ --------------------------
	.section	.nv.info._Z21compute_shortest_pathiiPiS_,"",@"SHT_CUDA_INFO"
	.sectionflags	@""
	.align	4


	//----- nvinfo : EIATTR_CUDA_API_VERSION
	.align		4
        /*0000*/ 	.byte	0x04, 0x37
        /*0002*/ 	.short	(.L_13 - .L_12)
.L_12:
        /*0004*/ 	.word	0x00000082


	//----- nvinfo : EIATTR_KPARAM_INFO
	.align		4
.L_13:
        /*0008*/ 	.byte	0x04, 0x17
        /*000a*/ 	.short	(.L_15 - .L_14)
.L_14:
        /*000c*/ 	.word	0x00000000
        /*0010*/ 	.short	0x0003
        /*0012*/ 	.short	0x0010
        /*0014*/ 	.byte	0x00, 0xf5, 0x21, 0x00


	//----- nvinfo : EIATTR_KPARAM_INFO
	.align		4
.L_15:
        /*0018*/ 	.byte	0x04, 0x17
        /*001a*/ 	.short	(.L_17 - .L_16)
.L_16:
        /*001c*/ 	.word	0x00000000
        /*0020*/ 	.short	0x0002
        /*0022*/ 	.short	0x0008
        /*0024*/ 	.byte	0x00, 0xf5, 0x21, 0x00


	//----- nvinfo : EIATTR_KPARAM_INFO
	.align		4
.L_17:
        /*0028*/ 	.byte	0x04, 0x17
        /*002a*/ 	.short	(.L_19 - .L_18)
.L_18:
        /*002c*/ 	.word	0x00000000
        /*0030*/ 	.short	0x0001
        /*0032*/ 	.short	0x0004
        /*0034*/ 	.byte	0x00, 0xf0, 0x11, 0x00


	//----- nvinfo : EIATTR_KPARAM_INFO
	.align		4
.L_19:
        /*0038*/ 	.byte	0x04, 0x17
        /*003a*/ 	.short	(.L_21 - .L_20)
.L_20:
        /*003c*/ 	.word	0x00000000
        /*0040*/ 	.short	0x0000
        /*0042*/ 	.short	0x0000
        /*0044*/ 	.byte	0x00, 0xf0, 0x11, 0x00


	//----- nvinfo : EIATTR_SPARSE_MMA_MASK
	.align		4
.L_21:
        /*0048*/ 	.byte	0x03, 0x50
        /*004a*/ 	.short	0x0000


	//----- nvinfo : EIATTR_MAXREG_COUNT
	.align		4
        /*004c*/ 	.byte	0x03, 0x1b
        /*004e*/ 	.short	0x00ff


	//----- nvinfo : EIATTR_EXTERNS
	.align		4
        /*0050*/ 	.byte	0x04, 0x0f
        /*0052*/ 	.short	(.L_23 - .L_22)


	//   ....[0]....
	.align		4
.L_22:
        /*0054*/ 	.word	index@(vprintf)


	//   ....[1]....
	.align		4
        /*0058*/ 	.word	index@(malloc)


	//   ....[2]....
	.align		4
        /*005c*/ 	.word	index@(free)


	//----- nvinfo : EIATTR_MERCURY_ISA_VERSION
	.align		4
.L_23:
        /*0060*/ 	.byte	0x03, 0x5f
        /*0062*/ 	.short	0x0101


	//----- nvinfo : EIATTR_VRC_CTA_INIT_COUNT
	.align		4
        /*0064*/ 	.byte	0x02, 0x4a
	.zero		1
	.zero		1


	//----- nvinfo : EIATTR_SYSCALL_OFFSETS
	.align		4
        /*0068*/ 	.byte	0x04, 0x46
        /*006a*/ 	.short	(.L_25 - .L_24)


	//   ....[0]....
.L_24:
        /*006c*/ 	.word	0x00000570


	//   ....[1]....
        /*0070*/ 	.word	0x00000610


	//   ....[2]....
        /*0074*/ 	.word	0x000007b0


	//   ....[3]....
        /*0078*/ 	.word	0x00000910


	//   ....[4]....
        /*007c*/ 	.word	0x00000a00


	//   ....[5]....
        /*0080*/ 	.word	0x00000ba0


	//   ....[6]....
        /*0084*/ 	.word	0x00000c10


	//   ....[7]....
        /*0088*/ 	.word	0x00001440


	//   ....[8]....
        /*008c*/ 	.word	0x000015b0


	//   ....[9]....
        /*0090*/ 	.word	0x000016a0


	//   ....[10]....
        /*0094*/ 	.word	0x00001810


	//   ....[11]....
        /*0098*/ 	.word	0x00001970


	//   ....[12]....
        /*009c*/ 	.word	0x00001a60


	//   ....[13]....
        /*00a0*/ 	.word	0x00001c80


	//   ....[14]....
        /*00a4*/ 	.word	0x00001de0


	//   ....[15]....
        /*00a8*/ 	.word	0x00001ed0


	//   ....[16]....
        /*00ac*/ 	.word	0x00002220


	//   ....[17]....
        /*00b0*/ 	.word	0x00002390


	//   ....[18]....
        /*00b4*/ 	.word	0x00002480


	//   ....[19]....
        /*00b8*/ 	.word	0x000025d0


	//   ....[20]....
        /*00bc*/ 	.word	0x00002730


	//   ....[21]....
        /*00c0*/ 	.word	0x00002820


	//   ....[22]....
        /*00c4*/ 	.word	0x000029f0


	//   ....[23]....
        /*00c8*/ 	.word	0x00002ba0


	//   ....[24]....
        /*00cc*/ 	.word	0x00002d00


	//   ....[25]....
        /*00d0*/ 	.word	0x00002df0


	//   ....[26]....
        /*00d4*/ 	.word	0x00002f80


	//   ....[27]....
        /*00d8*/ 	.word	0x00002fd0


	//   ....[28]....
        /*00dc*/ 	.word	0x00004a20


	//----- nvinfo : EIATTR_EXIT_INSTR_OFFSETS
	.align		4
.L_25:
        /*00e0*/ 	.byte	0x04, 0x1c
        /*00e2*/ 	.short	(.L_27 - .L_26)


	//   ....[0]....
.L_26:
        /*00e4*/ 	.word	0x00004a30


	//----- nvinfo : EIATTR_CRS_STACK_SIZE
	.align		4
.L_27:
        /*00e8*/ 	.byte	0x04, 0x1e
        /*00ea*/ 	.short	(.L_29 - .L_28)
.L_28:
        /*00ec*/ 	.word	0x00000000


	//----- nvinfo : EIATTR_CBANK_PARAM_SIZE
	.align		4
.L_29:
        /*00f0*/ 	.byte	0x03, 0x19
        /*00f2*/ 	.short	0x0018


	//----- nvinfo : EIATTR_PARAM_CBANK
	.align		4
        /*00f4*/ 	.byte	0x04, 0x0a
        /*00f6*/ 	.short	(.L_31 - .L_30)
	.align		4
.L_30:
        /*00f8*/ 	.word	index@(.nv.constant0._Z21compute_shortest_pathiiPiS_)
        /*00fc*/ 	.short	0x0380
        /*00fe*/ 	.short	0x0018


	//----- nvinfo : EIATTR_SW_WAR
	.align		4
.L_31:
        /*0100*/ 	.byte	0x04, 0x36
        /*0102*/ 	.short	(.L_33 - .L_32)
.L_32:
        /*0104*/ 	.word	0x00000008
.L_33:


//--------------------- .nv.callgraph             --------------------------
	.section	.nv.callgraph,"",@"SHT_CUDA_CALLGRAPH"
	.align	4
	.sectionentsize	8
	.align		4
        /*0000*/ 	.word	0x00000000
	.align		4
        /*0004*/ 	.word	0xffffffff
	.align		4
        /*0008*/ 	.word	index@(_Z21compute_shortest_pathiiPiS_)
	.align		4
        /*000c*/ 	.word	index@(free)
	.align		4
        /*0010*/ 	.word	index@(_Z21compute_shortest_pathiiPiS_)
	.align		4
        /*0014*/ 	.word	index@(vprintf)
	.align		4
        /*0018*/ 	.word	index@(_Z21compute_shortest_pathiiPiS_)
	.align		4
        /*001c*/ 	.word	index@(malloc)
	.align		4
        /*0020*/ 	.word	0x00000000
	.align		4
        /*0024*/ 	.word	0xfffffffe
	.align		4
        /*0028*/ 	.word	0x00000000
	.align		4
        /*002c*/ 	.word	0xfffffffd
	.align		4
        /*0030*/ 	.word	0x00000000
	.align		4
        /*0034*/ 	.word	0xfffffffc


//--------------------- .nv.constant4             --------------------------
	.section	.nv.constant4,"a",@progbits
	.align	8
	.align		8
.nv.constant4:
        /*0000*/ 	.dword	vprintf
	.align		8
        /*0008*/ 	.dword	malloc
	.align		8
        /*0010*/ 	.dword	free
	.align		8
        /*0018*/ 	.dword	$str
	.align		8
        /*0020*/ 	.dword	$str$1
	.align		8
        /*0028*/ 	.dword	$str$2
	.align		8
        /*0030*/ 	.dword	$str$3


//--------------------- .text._Z21compute_shortest_pathiiPiS_ --------------------------
	.section	.text._Z21compute_shortest_pathiiPiS_,"ax",@progbits
	.align	128
        .global         _Z21compute_shortest_pathiiPiS_
        .type           _Z21compute_shortest_pathiiPiS_,@function
        .size           _Z21compute_shortest_pathiiPiS_,(.L_x_122 - _Z21compute_shortest_pathiiPiS_)
        .other          _Z21compute_shortest_pathiiPiS_,@"STO_CUDA_ENTRY STV_DEFAULT"
_Z21compute_shortest_pathiiPiS_:
.text._Z21compute_shortest_pathiiPiS_:
[----:B------:R-:W0:Y:S01]  /*0000*/  LDC R1, c[0x0][0x37c] ;  /* 0x0000df00ff017b82 */ /* 0x000e220000000800 */
[----:B------:R-:W1:Y:S01]  /*0010*/  LDCU UR4, c[0x0][0x380] ;  /* 0x00007000ff0477ac */ /* 0x000e620008000800 */
[----:B0-----:R-:W-:Y:S01]  /*0020*/  VIADD R1, R1, 0xffffffe0 ;  /* 0xffffffe001017836 */ /* 0x001fe20000000000 */
[----:B------:R-:W0:Y:S01]  /*0030*/  LDCU UR5, c[0x0][0x2f8] ;  /* 0x00005f00ff0577ac */ /* 0x000e220008000800 */
[----:B------:R-:W2:Y:S01]  /*0040*/  LDCU UR6, c[0x0][0x2fc] ;  /* 0x00005f80ff0677ac */ /* 0x000ea20008000800 */
[----:B-1----:R-:W-:Y:S02]  /*0050*/  UISETP.GE.AND UP0, UPT, UR4, 0x1, UPT ;  /* 0x000000010400788c */ /* 0x002fe4000bf06270 */
[----:B0-----:R-:W-:Y:S01]  /*0060*/  IADD3 R27, P0, PT, R1, UR5, RZ ;  /* 0x00000005011b7c10 */ /* 0x001fe2000ff1e0ff */
[----:B------:R-:W-:-:S04]  /*0070*/  UMOV UR5, URZ ;  /* 0x000000ff00057c82 */ /* 0x000fc80008000000 */
[----:B--2---:R-:W-:Y:S01]  /*0080*/  IMAD.X R26, RZ, RZ, UR6, P0 ;  /* 0x00000006ff1a7e24 */ /* 0x004fe200080e06ff */
[----:B------:R-:W-:Y:S01]  /*0090*/  UMOV UR6, URZ ;  /* 0x000000ff00067c82 */ /* 0x000fe20008000000 */
[----:B------:R-:W-:Y:S06]  /*00a0*/  BRA.U !UP0, `(.L_x_0) ;  /* 0x00000001089c7547 */ /* 0x000fec000b800000 */
[----:B------:R-:W-:Y:S02]  /*00b0*/  UIADD3 UR5, UPT, UPT, UR4, -0x1, URZ ;  /* 0xffffffff04057890 */ /* 0x000fe4000fffe0ff */
[----:B------:R-:W-:Y:S02]  /*00c0*/  ULOP3.LUT UR9, UR4, 0x3, URZ, 0xc0, !UPT ;  /* 0x0000000304097892 */ /* 0x000fe4000f8ec0ff */
[----:B------:R-:W-:Y:S02]  /*00d0*/  UISETP.GE.U32.AND UP1, UPT, UR5, 0x3, UPT ;  /* 0x000000030500788c */ /* 0x000fe4000bf26070 */
[----:B------:R-:W-:Y:S01]  /*00e0*/  UISETP.NE.AND UP0, UPT, UR9, URZ, UPT ;  /* 0x000000ff0900728c */ /* 0x000fe2000bf05270 */
[----:B------:R-:W-:Y:S01]  /*00f0*/  UMOV UR6, 0x1 ;  /* 0x0000000100067882 */ /* 0x000fe20000000000 */
[----:B------:R-:W-:Y:S01]  /*0100*/  UMOV UR5, URZ ;  /* 0x000000ff00057c82 */ /* 0x000fe20008000000 */
[----:B------:R-:W-:-:S04]  /*0110*/  UMOV UR10, 0x1 ;  /* 0x00000001000a7882 */ /* 0x000fc80000000000 */
[----:B------:R-:W-:Y:S05]  /*0120*/  BRA.U !UP1, `(.L_x_1) ;  /* 0x0000000109587547 */ /* 0x000fea000b800000 */
[----:B------:R-:W-:Y:S01]  /*0130*/  ULOP3.LUT UR4, UR4, 0x7ffffffc, URZ, 0xc0, !UPT ;  /* 0x7ffffffc04047892 */ /* 0x000fe2000f8ec0ff */
[----:B------:R-:W-:Y:S01]  /*0140*/  UMOV UR6, 0x1 ;  /* 0x0000000100067882 */ /* 0x000fe20000000000 */
[----:B------:R-:W-:Y:S01]  /*0150*/  UMOV UR5, URZ ;  /* 0x000000ff00057c82 */ /* 0x000fe20008000000 */
[----:B------:R-:W-:-:S09]  /*0160*/  UMOV UR10, 0x1 ;  /* 0x00000001000a7882 */ /* 0x000fd20000000000 */
.L_x_2:
[----:B------:R-:W-:Y:S02]  /*0170*/  UIMAD.WIDE.U32 UR6, UR6, UR10, URZ ;  /* 0x0000000a060672a5 */ /* 0x000fe4000f8e00ff */
[----:B------:R-:W-:Y:S02]  /*0180*/  UIMAD UR8, UR5, UR10, URZ ;  /* 0x0000000a050872a4 */ /* 0x000fe4000f8e02ff */
[----:B------:R-:W-:Y:S02]  /*0190*/  UIADD3 UR5, UPT, UPT, UR10, 0x1, URZ ;  /* 0x000000010a057890 */ /* 0x000fe4000fffe0ff */
[----:B------:R-:W-:Y:S02]  /*01a0*/  UIADD3 UR8, UPT, UPT, UR7, UR8, URZ ;  /* 0x0000000807087290 */ /* 0x000fe4000fffe0ff */
[----:B------:R-:W-:Y:S02]  /*01b0*/  UIMAD.WIDE.U32 UR6, UR6, UR5, URZ ;  /* 0x00000005060672a5 */ /* 0x000fe4000f8e00ff */
[----:B------:R-:W-:-:S02]  /*01c0*/  UIMAD UR8, UR8, UR5, URZ ;  /* 0x00000005080872a4 */ /* 0x000fc4000f8e02ff */
[----:B------:R-:W-:Y:S02]  /*01d0*/  UIADD3 UR5, UPT, UPT, UR10, 0x2, URZ ;  /* 0x000000020a057890 */ /* 0x000fe4000fffe0ff */
[----:B------:R-:W-:Y:S02]  /*01e0*/  UIADD3 UR8, UPT, UPT, UR7, UR8, URZ ;  /* 0x0000000807087290 */ /* 0x000fe4000fffe0ff */
[----:B------:R-:W-:Y:S02]  /*01f0*/  UIMAD.WIDE.U32 UR6, UR6, UR5, URZ ;  /* 0x00000005060672a5 */ /* 0x000fe4000f8e00ff */
[----:B------:R-:W-:Y:S02]  /*0200*/  UIMAD UR5, UR8, UR5, URZ ;  /* 0x00000005080572a4 */ /* 0x000fe4000f8e02ff */
[----:B------:R-:W-:Y:S02]  /*0210*/  UIADD3 UR8, UPT, UPT, UR10, 0x3, URZ ;  /* 0x000000030a087890 */ /* 0x000fe4000fffe0ff */
[----:B------:R-:W-:-:S02]  /*0220*/  UIADD3 UR5, UPT, UPT, UR7, UR5, URZ ;  /* 0x0000000507057290 */ /* 0x000fc4000fffe0ff */
[----:B------:R-:W-:Y:S02]  /*0230*/  UISETP.NE.AND UP1, UPT, UR8, UR4, UPT ;  /* 0x000000040800728c */ /* 0x000fe4000bf25270 */
[----:B------:R-:W-:Y:S02]  /*0240*/  UIMAD.WIDE.U32 UR6, UR6, UR8, URZ ;  /* 0x00000008060672a5 */ /* 0x000fe4000f8e00ff */
[----:B------:R-:W-:Y:S02]  /*0250*/  UIMAD UR5, UR5, UR8, URZ ;  /* 0x00000008050572a4 */ /* 0x000fe4000f8e02ff */
[----:B------:R-:W-:Y:S02]  /*0260*/  UIADD3 UR10, UPT, UPT, UR10, 0x4, URZ ;  /* 0x000000040a0a7890 */ /* 0x000fe4000fffe0ff */
[----:B------:R-:W-:Y:S01]  /*0270*/  UIADD3 UR5, UPT, UPT, UR7, UR5, URZ ;  /* 0x0000000507057290 */ /* 0x000fe2000fffe0ff */
[----:B------:R-:W-:Y:S11]  /*0280*/  BRA.U UP1, `(.L_x_2) ;  /* 0xfffffffd01b87547 */ /* 0x000ff6000b83ffff */
.L_x_1:
[----:B------:R-:W-:Y:S05]  /*0290*/  BRA.U !UP0, `(.L_x_0) ;  /* 0x0000000108207547 */ /* 0x000fea000b800000 */
[----:B------:R-:W-:-:S05]  /*02a0*/  UMOV UR4, URZ ;  /* 0x000000ff00047c82 */ /* 0x000fca0008000000 */
.L_x_3:
[----:B------:R-:W-:Y:S02]  /*02b0*/  UIADD3 UR4, UPT, UPT, UR4, 0x1, URZ ;  /* 0x0000000104047890 */ /* 0x000fe4000fffe0ff */
[----:B------:R-:W-:Y:S02]  /*02c0*/  UIMAD.WIDE.U32 UR6, UR6, UR10, URZ ;  /* 0x0000000a060672a5 */ /* 0x000fe4000f8e00ff */
[----:B------:R-:W-:Y:S02]  /*02d0*/  UISETP.NE.AND UP0, UPT, UR4, UR9, UPT ;  /* 0x000000090400728c */ /* 0x000fe4000bf05270 */
[----:B------:R-:W-:Y:S02]  /*02e0*/  UIMAD UR5, UR5, UR10, URZ ;  /* 0x0000000a050572a4 */ /* 0x000fe4000f8e02ff */
[----:B------:R-:W-:Y:S02]  /*02f0*/  UIADD3 UR10, UPT, UPT, UR10, 0x1, URZ ;  /* 0x000000010a0a7890 */ /* 0x000fe4000fffe0ff */
[----:B------:R-:W-:-:S03]  /*0300*/  UIADD3 UR5, UPT, UPT, UR7, UR5, URZ ;  /* 0x0000000507057290 */ /* 0x000fc6000fffe0ff */
[----:B------:R-:W-:Y:S09]  /*0310*/  BRA.U UP0, `(.L_x_3) ;  /* 0xfffffffd00e47547 */ /* 0x000ff2000b83ffff */
.L_x_0:
[----:B------:R-:W0:Y:S01]  /*0320*/  LDC R4, c[0x0][0x384] ;  /* 0x0000e100ff047b82 */ /* 0x000e220000000800 */
[----:B------:R-:W1:Y:S01]  /*0330*/  S2R R29, SR_TID.X ;  /* 0x00000000001d7919 */ /* 0x000e620000002100 */
[----:B0-----:R-:W-:-:S04]  /*0340*/  SHF.R.S32.HI R12, RZ, 0x1f, R4 ;  /* 0x0000001fff0c7819 */ /* 0x001fc80000011404 */
[----:B------:R-:W-:-:S04]  /*0350*/  LOP3.LUT R0, R12, UR5, RZ, 0xfc, !PT ;  /* 0x000000050c007c12 */ /* 0x000fc8000f8efcff */
[----:B------:R-:W-:-:S13]  /*0360*/  ISETP.NE.U32.AND P0, PT, R0, RZ, PT ;  /* 0x000000ff0000720c */ /* 0x000fda0003f05070 */
[----:B-1----:R-:W-:Y:S05]  /*0370*/  @P0 BRA `(.L_x_4) ;  /* 0x00000000004c0947 */ /* 0x002fea0003800000 */
[----:B------:R-:W0:Y:S01]  /*0380*/  I2F.U32.RP R0, R4 ;  /* 0x0000000400007306 */ /* 0x000e220000209000 */
[----:B------:R-:W-:-:S07]  /*0390*/  ISETP.NE.U32.AND P2, PT, R4, RZ, PT ;  /* 0x000000ff0400720c */ /* 0x000fce0003f45070 */
[----:B0-----:R-:W0:Y:S02]  /*03a0*/  MUFU.RCP R0, R0 ;  /* 0x0000000000007308 */ /* 0x001e240000001000 */
[----:B0-----:R-:W-:-:S06]  /*03b0*/  VIADD R2, R0, 0xffffffe ;  /* 0x0ffffffe00027836 */ /* 0x001fcc0000000000 */
[----:B------:R0:W1:Y:S02]  /*03c0*/  F2I.FTZ.U32.TRUNC.NTZ R3, R2 ;  /* 0x0000000200037305 */ /* 0x000064000021f000 */
[----:B0-----:R-:W-:Y:S02]  /*03d0*/  IMAD.MOV.U32 R2, RZ, RZ, RZ ;  /* 0x000000ffff027224 */ /* 0x001fe400078e00ff */
[----:B-1----:R-:W-:-:S04]  /*03e0*/  IMAD.MOV R5, RZ, RZ, -R3 ;  /* 0x000000ffff057224 */ /* 0x002fc800078e0a03 */
[----:B------:R-:W-:-:S04]  /*03f0*/  IMAD R5, R5, R4, RZ ;  /* 0x0000000405057224 */ /* 0x000fc800078e02ff */
[----:B------:R-:W-:-:S06]  /*0400*/  IMAD.HI.U32 R3, R3, R5, R2 ;  /* 0x0000000503037227 */ /* 0x000fcc00078e0002 */
[----:B------:R-:W-:-:S04]  /*0410*/  IMAD.HI.U32 R2, R3, UR6, RZ ;  /* 0x0000000603027c27 */ /* 0x000fc8000f8e00ff */
[----:B------:R-:W-:-:S04]  /*0420*/  IMAD.MOV R3, RZ, RZ, -R2 ;  /* 0x000000ffff037224 */ /* 0x000fc800078e0a02 */
[----:B------:R-:W-:-:S05]  /*0430*/  IMAD R3, R4, R3, UR6 ;  /* 0x0000000604037e24 */ /* 0x000fca000f8e0203 */
[----:B------:R-:W-:-:S13]  /*0440*/  ISETP.GE.U32.AND P0, PT, R3, R4, PT ;  /* 0x000000040300720c */ /* 0x000fda0003f06070 */
[----:B------:R-:W-:Y:S02]  /*0450*/  @P0 IMAD.IADD R3, R3, 0x1, -R4 ;  /* 0x0000000103030824 */ /* 0x000fe400078e0a04 */
[----:B------:R-:W-:-:S03]  /*0460*/  @P0 VIADD R2, R2, 0x1 ;  /* 0x0000000102020836 */ /* 0x000fc60000000000 */
[----:B------:R-:W-:-:S13]  /*0470*/  ISETP.GE.U32.AND P1, PT, R3, R4, PT ;  /* 0x000000040300720c */ /* 0x000fda0003f26070 */
[----:B------:R-:W-:Y:S01]  /*0480*/  @P1 VIADD R2, R2, 0x1 ;  /* 0x0000000102021836 */ /* 0x000fe20000000000 */
[----:B------:R-:W-:Y:S01]  /*0490*/  @!P2 LOP3.LUT R2, RZ, R4, RZ, 0x33, !PT ;  /* 0x00000004ff02a212 */ /* 0x000fe200078e33ff */
[----:B------:R-:W-:Y:S06]  /*04a0*/  BRA `(.L_x_5) ;  /* 0x00000000001c7947 */ /* 0x000fec0003800000 */
.L_x_4:
[----:B------:R-:W0:Y:S01]  /*04b0*/  LDCU UR4, c[0x0][0x384] ;  /* 0x00007080ff0477ac */ /* 0x000e220008000800 */
[----:B------:R-:W-:Y:S01]  /*04c0*/  IMAD.U32 R30, RZ, RZ, UR6 ;  /* 0x00000006ff1e7e24 */ /* 0x000fe2000f8e00ff */
[----:B------:R-:W-:Y:S01]  /*04d0*/  MOV R0, 0x510 ;  /* 0x0000051000007802 */ /* 0x000fe20000000f00 */
[----:B------:R-:W-:Y:S02]  /*04e0*/  IMAD.U32 R3, RZ, RZ, UR5 ;  /* 0x00000005ff037e24 */ /* 0x000fe4000f8e00ff */
[----:B0-----:R-:W-:-:S07]  /*04f0*/  IMAD.U32 R10, RZ, RZ, UR4 ;  /* 0x00000004ff0a7e24 */ /* 0x001fce000f8e00ff */
[----:B------:R-:W-:Y:S05]  /*0500*/  CALL.REL.NOINC `($__internal_0_$__cuda_sm20_div_s64) ;  /* 0x00000044004c7944 */ /* 0x000fea0003c00000 */
[----:B------:R-:W-:-:S07]  /*0510*/  IMAD.MOV.U32 R2, RZ, RZ, R24 ;  /* 0x000000ffff027224 */ /* 0x000fce00078e0018 */
.L_x_5:
[----:B------:R-:W-:Y:S01]  /*0520*/  MOV R16, 0x8 ;  /* 0x0000000800107802 */ /* 0x000fe20000000f00 */
[----:B------:R-:W-:Y:S02]  /*0530*/  IMAD.MOV.U32 R4, RZ, RZ, 0x10 ;  /* 0x00000010ff047424 */ /* 0x000fe400078e00ff */
[----:B------:R-:W-:Y:S01]  /*0540*/  IMAD.MOV.U32 R5, RZ, RZ, RZ ;  /* 0x000000ffff057224 */ /* 0x000fe200078e00ff */
[----:B------:R0:W1:Y:S06]  /*0550*/  LDC.64 R6, c[0x4][R16] ;  /* 0x0100000010067b82 */ /* 0x00006c0000000a00 */
[----:B------:R-:W-:-:S07]  /*0560*/  LEPC R20, `(.L_x_6) ;  /* 0x000000001014794e */ /* 0x000fce0000000000 */
[----:B01----:R-:W-:Y:S05]  /*0570*/  CALL.ABS.NOINC R6 ;  /* 0x0000000006007343 */ /* 0x003fea0003c00000 */
.L_x_6:
[----:B------:R-:W0:Y:S01]  /*0580*/  LDC R24, c[0x0][0x380] ;  /* 0x0000e000ff187b82 */ /* 0x000e220000000800 */
[----:B------:R-:W-:Y:S02]  /*0590*/  IMAD.MOV.U32 R18, RZ, RZ, R4 ;  /* 0x000000ffff127224 */ /* 0x000fe400078e0004 */
[----:B------:R-:W-:-:S05]  /*05a0*/  IMAD.MOV.U32 R19, RZ, RZ, R5 ;  /* 0x000000ffff137224 */ /* 0x000fca00078e0005 */
[----:B------:R-:W1:Y:S08]  /*05b0*/  LDC.64 R16, c[0x4][R16] ;  /* 0x0100000010107b82 */ /* 0x000e700000000a00 */
[----:B------:R-:W2:Y:S01]  /*05c0*/  LDC.64 R22, c[0x0][0x358] ;  /* 0x0000d600ff167b82 */ /* 0x000ea20000000a00 */
[----:B0-----:R-:W-:-:S04]  /*05d0*/  IMAD.WIDE R24, R24, 0x4, RZ ;  /* 0x0000000418187825 */ /* 0x001fc800078e02ff */
[----:B------:R-:W-:Y:S02]  /*05e0*/  IMAD.MOV.U32 R4, RZ, RZ, R24 ;  /* 0x000000ffff047224 */ /* 0x000fe400078e0018 */
[----:B------:R-:W-:-:S07]  /*05f0*/  IMAD.MOV.U32 R5, RZ, RZ, R25 ;  /* 0x000000ffff057224 */ /* 0x000fce00078e0019 */
[----:B------:R-:W-:-:S07]  /*0600*/  LEPC R20, `(.L_x_7) ;  /* 0x000000001014794e */ /* 0x000fce0000000000 */
[----:B-12---:R-:W-:Y:S05]  /*0610*/  CALL.ABS.NOINC R16 ;  /* 0x0000000010007343 */ /* 0x006fea0003c00000 */
.L_x_7:
[----:B------:R-:W0:Y:S01]  /*0620*/  LDC R6, c[0x0][0x380] ;  /* 0x0000e000ff067b82 */ /* 0x000e220000000800 */
[C---:B------:R-:W-:Y:S01]  /*0630*/  R2UR UR4, R22.reuse ;  /* 0x00000000160472ca */ /* 0x040fe200000e0000 */
[----:B------:R-:W-:Y:S01]  /*0640*/  IMAD.MOV.U32 R7, RZ, RZ, RZ ;  /* 0x000000ffff077224 */ /* 0x000fe200078e00ff */
[C---:B------:R-:W-:Y:S02]  /*0650*/  R2UR UR5, R23.reuse ;  /* 0x00000000170572ca */ /* 0x040fe400000e0000 */
[----:B------:R-:W-:Y:S02]  /*0660*/  R2UR UR6, R22 ;  /* 0x00000000160672ca */ /* 0x000fe400000e0000 */
[----:B------:R-:W-:-:S09]  /*0670*/  R2UR UR7, R23 ;  /* 0x00000000170772ca */ /* 0x000fd200000e0000 */
[----:B------:R1:W-:Y:S01]  /*0680*/  ST.E.64 desc[UR4][R18.64], R4 ;  /* 0x0000000412007985 */ /* 0x0003e2000c101b04 */
[----:B0-----:R-:W-:-:S03]  /*0690*/  ISETP.GE.AND P0, PT, R6, 0x1, PT ;  /* 0x000000010600780c */ /* 0x001fc60003f06270 */
[----:B------:R1:W-:Y:S10]  /*06a0*/  ST.E.64 desc[UR6][R18.64+0x8], R6 ;  /* 0x0000080612007985 */ /* 0x0003f4000c101b06 */
[----:B------:R-:W-:Y:S05]  /*06b0*/  @!P0 BRA `(.L_x_8) ;  /* 0x0000000400248947 */ /* 0x000fea0003800000 */
[----:B------:R-:W-:Y:S01]  /*06c0*/  BSSY.RECONVERGENT B8, `(.L_x_8) ;  /* 0x0000048000087945 */ /* 0x000fe20003800200 */
[----:B------:R-:W-:-:S07]  /*06d0*/  IMAD.MOV.U32 R16, RZ, RZ, RZ ;  /* 0x000000ffff107224 */ /* 0x000fce00078e00ff */
.L_x_17:
[----:B------:R-:W-:Y:S02]  /*06e0*/  R2UR UR4, R22 ;  /* 0x00000000160472ca */ /* 0x000fe400000e0000 */
[----:B------:R-:W-:-:S13]  /*06f0*/  R2UR UR5, R23 ;  /* 0x00000000170572ca */ /* 0x000fda00000e0000 */
[----:B-1----:R-:W2:Y:S01]  /*0700*/  LD.E.64 R6, desc[UR4][R18.64+0x8] ;  /* 0x0000080412067980 */ /* 0x002ea2000c101b00 */
[----:B------:R-:W-:Y:S01]  /*0710*/  BSSY.RECONVERGENT B7, `(.L_x_9) ;  /* 0x0000033000077945 */ /* 0x000fe20003800200 */
[----:B--2---:R-:W-:-:S13]  /*0720*/  ISETP.GE.AND P0, PT, R7, R6, PT ;  /* 0x000000060700720c */ /* 0x004fda0003f06270 */
[----:B0-----:R-:W-:Y:S05]  /*0730*/  @!P0 BRA `(.L_x_10) ;  /* 0x0000000000c08947 */ /* 0x001fea0003800000 */
[----:B------:R-:W-:Y:S01]  /*0740*/  MOV R0, 0x0 ;  /* 0x0000000000007802 */ /* 0x000fe20000000f00 */
[----:B------:R-:W0:Y:S01]  /*0750*/  LDCU.64 UR4, c[0x4][0x28] ;  /* 0x01000500ff0477ac */ /* 0x000e220008000a00 */
[----:B------:R-:W-:Y:S02]  /*0760*/  CS2R R6, SRZ ;  /* 0x0000000000067805 */ /* 0x000fe4000001ff00 */
[----:B------:R1:W2:Y:S01]  /*0770*/  LDC.64 R8, c[0x4][R0] ;  /* 0x0100000000087b82 */ /* 0x0002a20000000a00 */
[----:B0-----:R-:W-:Y:S02]  /*0780*/  IMAD.U32 R4, RZ, RZ, UR4 ;  /* 0x00000004ff047e24 */ /* 0x001fe4000f8e00ff */
[----:B-1----:R-:W-:-:S07]  /*0790*/  IMAD.U32 R5, RZ, RZ, UR5 ;  /* 0x00000005ff057e24 */ /* 0x002fce000f8e00ff */
[----:B------:R-:W-:-:S07]  /*07a0*/  LEPC R20, `(.L_x_11) ;  /* 0x000000001014794e */ /* 0x000fce0000000000 */
[----:B--2---:R-:W-:Y:S05]  /*07b0*/  CALL.ABS.NOINC R8 ;  /* 0x0000000008007343 */ /* 0x004fea0003c00000 */
.L_x_11:
[----:B------:R-:W-:Y:S02]  /*07c0*/  R2UR UR4, R22 ;  /* 0x00000000160472ca */ /* 0x000fe400000e0000 */
[----:B------:R-:W-:-:S13]  /*07d0*/  R2UR UR5, R23 ;  /* 0x00000000170572ca */ /* 0x000fda00000e0000 */
[----:B------:R-:W2:Y:S01]  /*07e0*/  LD.E R0, desc[UR4][R18.64+0xc] ;  /* 0x00000c0412007980 */ /* 0x000ea2000c101900 */
[----:B------:R-:W-:Y:S01]  /*07f0*/  BSSY.RECONVERGENT B6, `(.L_x_12) ;  /* 0x0000019000067945 */ /* 0x000fe20003800200 */
[----:B--2---:R-:W-:-:S13]  /*0800*/  ISETP.GE.AND P0, PT, R0, 0x1, PT ;  /* 0x000000010000780c */ /* 0x004fda0003f06270 */
[----:B------:R-:W-:Y:S05]  /*0810*/  @!P0 BRA `(.L_x_13) ;  /* 0x0000000000588947 */ /* 0x000fea0003800000 */
[----:B------:R-:W-:-:S07]  /*0820*/  IMAD.MOV.U32 R17, RZ, RZ, RZ ;  /* 0x000000ffff117224 */ /* 0x000fce00078e00ff */
.L_x_15:
[----:B------:R-:W-:Y:S02]  /*0830*/  R2UR UR4, R22 ;  /* 0x00000000160472ca */ /* 0x000fe400000e0000 */
[----:B------:R-:W-:-:S13]  /*0840*/  R2UR UR5, R23 ;  /* 0x00000000170572ca */ /* 0x000fda00000e0000 */
[----:B------:R-:W2:Y:S02]  /*0850*/  LD.E.64 R8, desc[UR4][R18.64] ;  /* 0x0000000412087980 */ /* 0x000ea4000c101b00 */
[----:B--2---:R-:W-:-:S06]  /*0860*/  IMAD.WIDE.U32 R8, R17, 0x4, R8 ;  /* 0x0000000411087825 */ /* 0x004fcc00078e0008 */
[----:B------:R-:W2:Y:S01]  /*0870*/  LD.E R8, desc[UR4][R8.64] ;  /* 0x0000000408087980 */ /* 0x000ea2000c101900 */
[----:B------:R-:W-:Y:S01]  /*0880*/  MOV R0, 0x0 ;  /* 0x0000000000007802 */ /* 0x000fe20000000f00 */
[----:B------:R-:W0:Y:S01]  /*0890*/  LDCU.64 UR4, c[0x4][0x18] ;  /* 0x01000300ff0477ac */ /* 0x000e220008000a00 */
[----:B------:R-:W-:Y:S02]  /*08a0*/  IMAD.MOV.U32 R6, RZ, RZ, R27 ;  /* 0x000000ffff067224 */ /* 0x000fe400078e001b */
[----:B------:R1:W3:Y:S01]  /*08b0*/  LDC.64 R10, c[0x4][R0] ;  /* 0x01000000000a7b82 */ /* 0x0002e20000000a00 */
[----:B------:R-:W-:Y:S02]  /*08c0*/  IMAD.MOV.U32 R7, RZ, RZ, R26 ;  /* 0x000000ffff077224 */ /* 0x000fe400078e001a */
[----:B0-----:R-:W-:Y:S02]  /*08d0*/  IMAD.U32 R4, RZ, RZ, UR4 ;  /* 0x00000004ff047e24 */ /* 0x001fe4000f8e00ff */
[----:B------:R-:W-:Y:S01]  /*08e0*/  IMAD.U32 R5, RZ, RZ, UR5 ;  /* 0x00000005ff057e24 */ /* 0x000fe2000f8e00ff */
[----:B--23--:R1:W-:Y:S06]  /*08f0*/  STL [R1], R8 ;  /* 0x0000000801007387 */ /* 0x00c3ec0000100800 */
[----:B------:R-:W-:-:S07]  /*0900*/  LEPC R20, `(.L_x_14) ;  /* 0x000000001014794e */ /* 0x000fce0000000000 */
[----:B-1----:R-:W-:Y:S05]  /*0910*/  CALL.ABS.NOINC R10 ;  /* 0x000000000a007343 */ /* 0x002fea0003c00000 */
.L_x_14:
[----:B------:R-:W-:Y:S02]  /*0920*/  R2UR UR4, R22 ;  /* 0x00000000160472ca */ /* 0x000fe400000e0000 */
[----:B------:R-:W-:-:S13]  /*0930*/  R2UR UR5, R23 ;  /* 0x00000000170572ca */ /* 0x000fda00000e0000 */
[----:B------:R-:W2:Y:S01]  /*0940*/  LD.E R0, desc[UR4][R18.64+0xc] ;  /* 0x00000c0412007980 */ /* 0x000ea2000c101900 */
[----:B------:R-:W-:-:S05]  /*0950*/  VIADD R17, R17, 0x1 ;  /* 0x0000000111117836 */ /* 0x000fca0000000000 */
[----:B--2---:R-:W-:-:S13]  /*0960*/  ISETP.GE.AND P0, PT, R17, R0, PT ;  /* 0x000000001100720c */ /* 0x004fda0003f06270 */
[----:B------:R-:W-:Y:S05]  /*0970*/  @!P0 BRA `(.L_x_15) ;  /* 0xfffffffc00ac8947 */ /* 0x000fea000383ffff */
.L_x_13:
[----:B------:R-:W-:Y:S05]  /*0980*/  BSYNC.RECONVERGENT B6 ;  /* 0x0000000000067941 */ /* 0x000fea0003800200 */
.L_x_12:
        /* <DEDUP_REMOVED lines=8> */
.L_x_16:
[----:B------:R-:W-:Y:S02]  /*0a10*/  R2UR UR4, R22 ;  /* 0x00000000160472ca */ /* 0x000fe400000e0000 */
[----:B------:R-:W-:-:S13]  /*0a20*/  R2UR UR5, R23 ;  /* 0x00000000170572ca */ /* 0x000fda00000e0000 */
[----:B------:R0:W5:Y:S02]  /*0a30*/  LD.E R7, desc[UR4][R18.64+0xc] ;  /* 0x00000c0412077980 */ /* 0x000164000c101900 */
.L_x_10:
[----:B------:R-:W-:Y:S05]  /*0a40*/  BSYNC.RECONVERGENT B7 ;  /* 0x0000000000077941 */ /* 0x000fea0003800200 */
.L_x_9:
[----:B------:R-:W-:Y:S02]  /*0a50*/  R2UR UR4, R22 ;  /* 0x00000000160472ca */ /* 0x000fe400000e0000 */
[----:B------:R-:W-:-:S13]  /*0a60*/  R2UR UR5, R23 ;  /* 0x00000000170572ca */ /* 0x000fda00000e0000 */
[----:B------:R-:W2:Y:S01]  /*0a70*/  LD.E.64 R4, desc[UR4][R18.64] ;  /* 0x0000000412047980 */ /* 0x000ea2000c101b00 */
[C---:B------:R-:W-:Y:S01]  /*0a80*/  R2UR UR6, R22.reuse ;  /* 0x00000000160672ca */ /* 0x040fe200000e0000 */
[----:B------:R-:W1:Y:S01]  /*0a90*/  LDCU UR4, c[0x0][0x380] ;  /* 0x00007000ff0477ac */ /* 0x000e620008000800 */
[----:B------:R-:W-:Y:S01]  /*0aa0*/  R2UR UR7, R23 ;  /* 0x00000000170772ca */ /* 0x000fe200000e0000 */
[----:B-----5:R-:W-:Y:S01]  /*0ab0*/  VIADD R3, R7, 0x1 ;  /* 0x0000000107037836 */ /* 0x020fe20000000000 */
[----:B------:R-:W-:Y:S02]  /*0ac0*/  R2UR UR8, R22 ;  /* 0x00000000160872ca */ /* 0x000fe400000e0000 */
[----:B------:R-:W-:-:S09]  /*0ad0*/  R2UR UR9, R23 ;  /* 0x00000000170972ca */ /* 0x000fd200000e0000 */
[----:B------:R-:W-:Y:S01]  /*0ae0*/  ST.E desc[UR6][R18.64+0xc], R3 ;  /* 0x00000c0312007985 */ /* 0x000fe2000c101906 */
[----:B--2---:R-:W-:-:S05]  /*0af0*/  IMAD.WIDE R4, R7, 0x4, R4 ;  /* 0x0000000407047825 */ /* 0x004fca00078e0204 */
[----:B------:R2:W-:Y:S02]  /*0b00*/  ST.E desc[UR8][R4.64], R16 ;  /* 0x0000001004007985 */ /* 0x0005e4000c101908 */
[----:B--2---:R-:W-:-:S05]  /*0b10*/  VIADD R16, R16, 0x1 ;  /* 0x0000000110107836 */ /* 0x004fca0000000000 */
[----:B-1----:R-:W-:-:S13]  /*0b20*/  ISETP.NE.AND P0, PT, R16, UR4, PT ;  /* 0x0000000410007c0c */ /* 0x002fda000bf05270 */
[----:B------:R-:W-:Y:S05]  /*0b30*/  @P0 BRA `(.L_x_17) ;  /* 0xfffffff800e80947 */ /* 0x000fea000383ffff */
[----:B------:R-:W-:Y:S05]  /*0b40*/  BSYNC.RECONVERGENT B8 ;  /* 0x0000000000087941 */ /* 0x000fea0003800200 */
.L_x_8:
[----:B------:R-:W-:Y:S01]  /*0b50*/  MOV R16, 0x8 ;  /* 0x0000000800107802 */ /* 0x000fe20000000f00 */
[----:B-1----:R-:W-:Y:S02]  /*0b60*/  IMAD.MOV.U32 R4, RZ, RZ, 0x10 ;  /* 0x00000010ff047424 */ /* 0x002fe400078e00ff */
[----:B------:R-:W-:Y:S01]  /*0b70*/  IMAD.MOV.U32 R5, RZ, RZ, RZ ;  /* 0x000000ffff057224 */ /* 0x000fe200078e00ff */
[----:B------:R1:W2:Y:S06]  /*0b80*/  LDC.64 R6, c[0x4][R16] ;  /* 0x0100000010067b82 */ /* 0x0002ac0000000a00 */
[----:B------:R-:W-:-:S07]  /*0b90*/  LEPC R20, `(.L_x_18) ;  /* 0x000000001014794e */ /* 0x000fce0000000000 */
[----:B012---:R-:W-:Y:S05]  /*0ba0*/  CALL.ABS.NOINC R6 ;  /* 0x0000000006007343 */ /* 0x007fea0003c00000 */
.L_x_18:
[----:B------:R0:W1:Y:S01]  /*0bb0*/  LDC.64 R6, c[0x4][R16] ;  /* 0x0100000010067b82 */ /* 0x0000620000000a00 */
[----:B------:R-:W-:Y:S02]  /*0bc0*/  IMAD.MOV.U32 R17, RZ, RZ, R5 ;  /* 0x000000ffff117224 */ /* 0x000fe400078e0005 */
[----:B------:R-:W-:Y:S02]  /*0bd0*/  IMAD.MOV.U32 R5, RZ, RZ, R25 ;  /* 0x000000ffff057224 */ /* 0x000fe400078e0019 */
[----:B0-----:R-:W-:Y:S02]  /*0be0*/  IMAD.MOV.U32 R16, RZ, RZ, R4 ;  /* 0x000000ffff107224 */ /* 0x001fe400078e0004 */
[----:B------:R-:W-:-:S07]  /*0bf0*/  IMAD.MOV.U32 R4, RZ, RZ, R24 ;  /* 0x000000ffff047224 */ /* 0x000fce00078e0018 */
[----:B------:R-:W-:-:S07]  /*0c00*/  LEPC R20, `(.L_x_19) ;  /* 0x000000001014794e */ /* 0x000fce0000000000 */
[----:B-1----:R-:W-:Y:S05]  /*0c10*/  CALL.ABS.NOINC R6 ;  /* 0x0000000006007343 */ /* 0x002fea0003c00000 */
.L_x_19:
[----:B------:R-:W0:Y:S01]  /*0c20*/  LDC R6, c[0x0][0x380] ;  /* 0x0000e000ff067b82 */ /* 0x000e220000000800 */
[C---:B------:R-:W-:Y:S01]  /*0c30*/  R2UR UR4, R22.reuse ;  /* 0x00000000160472ca */ /* 0x040fe200000e0000 */
[----:B------:R-:W-:Y:S01]  /*0c40*/  IMAD.MOV.U32 R7, RZ, RZ, RZ ;  /* 0x000000ffff077224 */ /* 0x000fe200078e00ff */
[C---:B------:R-:W-:Y:S01]  /*0c50*/  R2UR UR5, R23.reuse ;  /* 0x00000000170572ca */ /* 0x040fe200000e0000 */
[----:B------:R-:W-:Y:S01]  /*0c60*/  BSSY.RECONVERGENT B8, `(.L_x_20) ;  /* 0x000014b000087945 */ /* 0x000fe20003800200 */
[----:B------:R-:W-:Y:S02]  /*0c70*/  R2UR UR6, R22 ;  /* 0x00000000160672ca */ /* 0x000fe400000e0000 */
[----:B------:R-:W-:-:S09]  /*0c80*/  R2UR UR7, R23 ;  /* 0x00000000170772ca */ /* 0x000fd200000e0000 */
[----:B------:R1:W-:Y:S01]  /*0c90*/  ST.E.64 desc[UR4][R16.64], R4 ;  /* 0x0000000410007985 */ /* 0x0003e2000c101b04 */
[----:B0-----:R-:W-:-:S03]  /*0ca0*/  ISETP.GT.AND P0, PT, R6, 0x1, PT ;  /* 0x000000010600780c */ /* 0x001fc60003f04270 */
[----:B------:R1:W-:Y:S10]  /*0cb0*/  ST.E.64 desc[UR6][R16.64+0x8], R6 ;  /* 0x0000080610007985 */ /* 0x0003f4000c101b06 */
[----:B------:R-:W-:Y:S05]  /*0cc0*/  @P0 BRA `(.L_x_21) ;  /* 0x0000000000100947 */ /* 0x000fea0003800000 */
[----:B------:R-:W-:Y:S02]  /*0cd0*/  R2UR UR4, R22 ;  /* 0x00000000160472ca */ /* 0x000fe400000e0000 */
[----:B------:R-:W-:-:S13]  /*0ce0*/  R2UR UR5, R23 ;  /* 0x00000000170572ca */ /* 0x000fda00000e0000 */
[----:B------:R2:W5:Y:S01]  /*0cf0*/  LD.E R3, desc[UR4][R18.64+0xc] ;  /* 0x00000c0412037980 */ /* 0x000562000c101900 */
[----:B------:R-:W-:Y:S05]  /*0d00*/  BRA `(.L_x_22) ;  /* 0x0000001400007947 */ /* 0x000fea0003800000 */
.L_x_21:
[----:B------:R-:W-:Y:S02]  /*0d10*/  IMAD R29, R29, R2, R2 ;  /* 0x000000021d1d7224 */ /* 0x000fe400078e0202 */
[----:B------:R-:W-:Y:S02]  /*0d20*/  IMAD.MOV.U32 R28, RZ, RZ, 0x1 ;  /* 0x00000001ff1c7424 */ /* 0x000fe400078e00ff */
[----:B------:R-:W-:Y:S02]  /*0d30*/  VIADD R30, R29, 0xffffffff ;  /* 0xffffffff1d1e7836 */ /* 0x000fe40000000000 */
[----:B------:R-:W-:-:S03]  /*0d40*/  IMAD.MOV.U32 R25, RZ, RZ, RZ ;  /* 0x000000ffff197224 */ /* 0x000fc600078e00ff */
[----:B------:R-:W-:-:S07]  /*0d50*/  SHF.R.S32.HI R29, RZ, 0x1f, R30 ;  /* 0x0000001fff1d7819 */ /* 0x000fce000001141e */
.L_x_62:
[----:B0-----:R-:W0:Y:S01]  /*0d60*/  LDC R3, c[0x0][0x380] ;  /* 0x0000e000ff037b82 */ /* 0x001e220000000800 */
[----:B------:R-:W-:Y:S01]  /*0d70*/  LOP3.LUT R0, RZ, R25, RZ, 0x33, !PT ;  /* 0x00000019ff007212 */ /* 0x000fe200078e33ff */
[----:B------:R-:W-:Y:S01]  /*0d80*/  BSSY.RECONVERGENT B0, `(.L_x_23) ;  /* 0x0000020000007945 */ /* 0x000fe20003800200 */
[----:B------:R-:W-:Y:S02]  /*0d90*/  IMAD.MOV.U32 R10, RZ, RZ, 0x1 ;  /* 0x00000001ff0a7424 */ /* 0x000fe400078e00ff */
[----:B------:R-:W-:Y:S01]  /*0da0*/  IMAD.MOV.U32 R12, RZ, RZ, RZ ;  /* 0x000000ffff0c7224 */ /* 0x000fe200078e00ff */
[--C-:B0-----:R-:W-:Y:S01]  /*0db0*/  IADD3 R25, PT, PT, -R25, -0x2, R3.reuse ;  /* 0xfffffffe19197810 */ /* 0x101fe20007ffe103 */
[----:B------:R-:W-:Y:S02]  /*0dc0*/  IMAD.IADD R0, R0, 0x1, R3 ;  /* 0x0000000100007824 */ /* 0x000fe400078e0203 */
[----:B------:R-:W-:Y:S01]  /*0dd0*/  IMAD.MOV.U32 R3, RZ, RZ, 0x1 ;  /* 0x00000001ff037424 */ /* 0x000fe200078e00ff */
[----:B------:R-:W-:-:S02]  /*0de0*/  ISETP.GE.U32.AND P0, PT, R25, 0x3, PT ;  /* 0x000000031900780c */ /* 0x000fc40003f06070 */
[----:B-1----:R-:W-:-:S04]  /*0df0*/  LOP3.LUT R4, R0, 0x3, RZ, 0xc0, !PT ;  /* 0x0000000300047812 */ /* 0x002fc800078ec0ff */
[----:B------:R-:W-:-:S07]  /*0e00*/  ISETP.NE.AND P1, PT, R4, RZ, PT ;  /* 0x000000ff0400720c */ /* 0x000fce0003f25270 */
[----:B------:R-:W-:Y:S06]  /*0e10*/  @!P0 BRA `(.L_x_24) ;  /* 0x0000000000588947 */ /* 0x000fec0003800000 */
[----:B------:R-:W-:Y:S01]  /*0e20*/  LOP3.LUT R6, R0, 0xfffffffc, RZ, 0xc0, !PT ;  /* 0xfffffffc00067812 */ /* 0x000fe200078ec0ff */
[----:B------:R-:W-:Y:S02]  /*0e30*/  IMAD.MOV.U32 R10, RZ, RZ, 0x1 ;  /* 0x00000001ff0a7424 */ /* 0x000fe400078e00ff */
[----:B------:R-:W-:Y:S02]  /*0e40*/  IMAD.MOV.U32 R12, RZ, RZ, RZ ;  /* 0x000000ffff0c7224 */ /* 0x000fe400078e00ff */
[----:B------:R-:W-:-:S07]  /*0e50*/  IMAD.MOV.U32 R3, RZ, RZ, 0x1 ;  /* 0x00000001ff037424 */ /* 0x000fce00078e00ff */
.L_x_25:
[-C--:B------:R-:W-:Y:S02]  /*0e60*/  IMAD R7, R12, R3.reuse, RZ ;  /* 0x000000030c077224 */ /* 0x080fe400078e02ff */
[----:B------:R-:W-:-:S04]  /*0e70*/  IMAD.WIDE.U32 R10, R10, R3, RZ ;  /* 0x000000030a0a7225 */ /* 0x000fc800078e00ff */
[----:B------:R-:W-:Y:S02]  /*0e80*/  VIADD R5, R3, 0x1 ;  /* 0x0000000103057836 */ /* 0x000fe40000000000 */
[----:B------:R-:W-:Y:S02]  /*0e90*/  IMAD.IADD R0, R11, 0x1, R7 ;  /* 0x000000010b007824 */ /* 0x000fe400078e0207 */
[----:B------:R-:W-:-:S04]  /*0ea0*/  IMAD.WIDE.U32 R10, R10, R5, RZ ;  /* 0x000000050a0a7225 */ /* 0x000fc800078e00ff */
[----:B------:R-:W-:Y:S02]  /*0eb0*/  IMAD R7, R0, R5, RZ ;  /* 0x0000000500077224 */ /* 0x000fe400078e02ff */
[----:B------:R-:W-:Y:S02]  /*0ec0*/  VIADD R5, R3, 0x2 ;  /* 0x0000000203057836 */ /* 0x000fe40000000000 */
[----:B------:R-:W-:Y:S02]  /*0ed0*/  IMAD.IADD R0, R11, 0x1, R7 ;  /* 0x000000010b007824 */ /* 0x000fe400078e0207 */
[----:B------:R-:W-:-:S04]  /*0ee0*/  IMAD.WIDE.U32 R10, R10, R5, RZ ;  /* 0x000000050a0a7225 */ /* 0x000fc800078e00ff */
[----:B------:R-:W-:Y:S02]  /*0ef0*/  IMAD R7, R0, R5, RZ ;  /* 0x0000000500077224 */ /* 0x000fe400078e02ff */
[----:B------:R-:W-:Y:S02]  /*0f00*/  VIADD R5, R3, 0x3 ;  /* 0x0000000303057836 */ /* 0x000fe40000000000 */
[----:B------:R-:W-:Y:S02]  /*0f10*/  IMAD.IADD R0, R11, 0x1, R7 ;  /* 0x000000010b007824 */ /* 0x000fe400078e0207 */
[----:B------:R-:W-:Y:S01]  /*0f20*/  IMAD.WIDE.U32 R10, R10, R5, RZ ;  /* 0x000000050a0a7225 */ /* 0x000fe200078e00ff */
[----:B------:R-:W-:-:S03]  /*0f30*/  ISETP.NE.AND P0, PT, R5, R6, PT ;  /* 0x000000060500720c */ /* 0x000fc60003f05270 */
[----:B------:R-:W-:Y:S02]  /*0f40*/  IMAD R5, R0, R5, RZ ;  /* 0x0000000500057224 */ /* 0x000fe400078e02ff */
[----:B------:R-:W-:Y:S02]  /*0f50*/  VIADD R3, R3, 0x4 ;  /* 0x0000000403037836 */ /* 0x000fe40000000000 */
[----:B------:R-:W-:-:S06]  /*0f60*/  IMAD.IADD R12, R11, 0x1, R5 ;  /* 0x000000010b0c7824 */ /* 0x000fcc00078e0205 */
[----:B------:R-:W-:Y:S05]  /*0f70*/  @P0 BRA `(.L_x_25) ;  /* 0xfffffffc00b80947 */ /* 0x000fea000383ffff */
.L_x_24:
[----:B------:R-:W-:Y:S05]  /*0f80*/  BSYNC.RECONVERGENT B0 ;  /* 0x0000000000007941 */ /* 0x000fea0003800200 */
.L_x_23:
[----:B------:R-:W-:Y:S04]  /*0f90*/  BSSY.RECONVERGENT B0, `(.L_x_26) ;  /* 0x0000011000007945 */ /* 0x000fe80003800200 */
[----:B------:R-:W-:Y:S05]  /*0fa0*/  @!P1 BRA `(.L_x_27) ;  /* 0x00000000003c9947 */ /* 0x000fea0003800000 */
[----:B------:R-:W-:Y:S01]  /*0fb0*/  ISETP.NE.AND P0, PT, R4, 0x1, PT ;  /* 0x000000010400780c */ /* 0x000fe20003f05270 */
[-C--:B------:R-:W-:Y:S02]  /*0fc0*/  IMAD R5, R12, R3.reuse, RZ ;  /* 0x000000030c057224 */ /* 0x080fe400078e02ff */
[----:B------:R-:W-:-:S04]  /*0fd0*/  IMAD.WIDE.U32 R10, R10, R3, RZ ;  /* 0x000000030a0a7225 */ /* 0x000fc800078e00ff */
[----:B------:R-:W-:-:S06]  /*0fe0*/  IMAD.IADD R12, R11, 0x1, R5 ;  /* 0x000000010b0c7824 */ /* 0x000fcc00078e0205 */
[----:B------:R-:W-:Y:S05]  /*0ff0*/  @!P0 BRA `(.L_x_27) ;  /* 0x0000000000288947 */ /* 0x000fea0003800000 */
[----:B------:R-:W-:Y:S01]  /*1000*/  ISETP.NE.AND P0, PT, R4, 0x2, PT ;  /* 0x000000020400780c */ /* 0x000fe20003f05270 */
[----:B------:R-:W-:-:S04]  /*1010*/  VIADD R11, R3, 0x1 ;  /* 0x00000001030b7836 */ /* 0x000fc80000000000 */
[-C--:B------:R-:W-:Y:S02]  /*1020*/  IMAD R5, R12, R11.reuse, RZ ;  /* 0x0000000b0c057224 */ /* 0x080fe400078e02ff */
[----:B------:R-:W-:-:S04]  /*1030*/  IMAD.WIDE.U32 R10, R10, R11, RZ ;  /* 0x0000000b0a0a7225 */ /* 0x000fc800078e00ff */
[----:B------:R-:W-:Y:S02]  /*1040*/  IMAD.IADD R12, R11, 0x1, R5 ;  /* 0x000000010b0c7824 */ /* 0x000fe400078e0205 */
[----:B------:R-:W-:-:S04]  /*1050*/  @P0 VIADD R3, R3, 0x2 ;  /* 0x0000000203030836 */ /* 0x000fc80000000000 */
[-C--:B------:R-:W-:Y:S02]  /*1060*/  @P0 IMAD R7, R12, R3.reuse, RZ ;  /* 0x000000030c070224 */ /* 0x080fe400078e02ff */
[----:B------:R-:W-:-:S04]  /*1070*/  @P0 IMAD.WIDE.U32 R4, R10, R3, RZ ;  /* 0x000000030a040225 */ /* 0x000fc800078e00ff */
[----:B------:R-:W-:Y:S02]  /*1080*/  @P0 IMAD.IADD R12, R5, 0x1, R7 ;  /* 0x00000001050c0824 */ /* 0x000fe400078e0207 */
[----:B------:R-:W-:-:S07]  /*1090*/  @P0 IMAD.MOV.U32 R10, RZ, RZ, R4 ;  /* 0x000000ffff0a0224 */ /* 0x000fce00078e0004 */
.L_x_27:
[----:B------:R-:W-:Y:S05]  /*10a0*/  BSYNC.RECONVERGENT B0 ;  /* 0x0000000000007941 */ /* 0x000fea0003800200 */
.L_x_26:
[----:B------:R-:W-:Y:S01]  /*10b0*/  LOP3.LUT R0, R29, R12, RZ, 0xfc, !PT ;  /* 0x0000000c1d007212 */ /* 0x000fe200078efcff */
[----:B------:R-:W-:Y:S01]  /*10c0*/  BSSY.RECONVERGENT B0, `(.L_x_28) ;  /* 0x0000024000007945 */ /* 0x000fe20003800200 */
[----:B------:R-:W-:Y:S02]  /*10d0*/  IMAD.MOV.U32 R25, RZ, RZ, R28 ;  /* 0x000000ffff197224 */ /* 0x000fe400078e001c */
[----:B------:R-:W-:-:S13]  /*10e0*/  ISETP.NE.U32.AND P0, PT, R0, RZ, PT ;  /* 0x000000ff0000720c */ /* 0x000fda0003f05070 */
[----:B------:R-:W-:Y:S05]  /*10f0*/  @P0 BRA `(.L_x_29) ;  /* 0x0000000000580947 */ /* 0x000fea0003800000 */
[----:B------:R-:W0:Y:S01]  /*1100*/  I2F.U32.RP R0, R10 ;  /* 0x0000000a00007306 */ /* 0x000e220000209000 */
[----:B------:R-:W-:Y:S01]  /*1110*/  ISETP.NE.U32.AND P2, PT, R10, RZ, PT ;  /* 0x000000ff0a00720c */ /* 0x000fe20003f45070 */
[----:B------:R-:W-:-:S06]  /*1120*/  IMAD.MOV.U32 R29, RZ, RZ, RZ ;  /* 0x000000ffff1d7224 */ /* 0x000fcc00078e00ff */
[----:B0-----:R-:W0:Y:S02]  /*1130*/  MUFU.RCP R0, R0 ;  /* 0x0000000000007308 */ /* 0x001e240000001000 */
[----:B0-----:R-:W-:-:S06]  /*1140*/  VIADD R4, R0, 0xffffffe ;  /* 0x0ffffffe00047836 */ /* 0x001fcc0000000000 */
[----:B------:R0:W1:Y:S02]  /*1150*/  F2I.FTZ.U32.TRUNC.NTZ R5, R4 ;  /* 0x0000000400057305 */ /* 0x000064000021f000 */
[----:B0-----:R-:W-:Y:S02]  /*1160*/  IMAD.MOV.U32 R4, RZ, RZ, RZ ;  /* 0x000000ffff047224 */ /* 0x001fe400078e00ff */
[----:B-1----:R-:W-:-:S04]  /*1170*/  IMAD.MOV R3, RZ, RZ, -R5 ;  /* 0x000000ffff037224 */ /* 0x002fc800078e0a05 */
[----:B------:R-:W-:-:S04]  /*1180*/  IMAD R3, R3, R10, RZ ;  /* 0x0000000a03037224 */ /* 0x000fc800078e02ff */
[----:B------:R-:W-:-:S06]  /*1190*/  IMAD.HI.U32 R5, R5, R3, R4 ;  /* 0x0000000305057227 */ /* 0x000fcc00078e0004 */
[----:B------:R-:W-:-:S04]  /*11a0*/  IMAD.HI.U32 R24, R5, R30, RZ ;  /* 0x0000001e05187227 */ /* 0x000fc800078e00ff */
[----:B------:R-:W-:-:S04]  /*11b0*/  IMAD.MOV R3, RZ, RZ, -R24 ;  /* 0x000000ffff037224 */ /* 0x000fc800078e0a18 */
[----:B------:R-:W-:-:S05]  /*11c0*/  IMAD R3, R10, R3, R30 ;  /* 0x000000030a037224 */ /* 0x000fca00078e021e */
[----:B------:R-:W-:-:S13]  /*11d0*/  ISETP.GE.U32.AND P0, PT, R3, R10, PT ;  /* 0x0000000a0300720c */ /* 0x000fda0003f06070 */
[----:B------:R-:W-:Y:S02]  /*11e0*/  @P0 IMAD.IADD R3, R3, 0x1, -R10 ;  /* 0x0000000103030824 */ /* 0x000fe400078e0a0a */
[----:B------:R-:W-:-:S03]  /*11f0*/  @P0 VIADD R24, R24, 0x1 ;  /* 0x0000000118180836 */ /* 0x000fc60000000000 */
[----:B------:R-:W-:-:S13]  /*1200*/  ISETP.GE.U32.AND P1, PT, R3, R10, PT ;  /* 0x0000000a0300720c */ /* 0x000fda0003f26070 */
[----:B------:R-:W-:Y:S01]  /*1210*/  @P1 VIADD R24, R24, 0x1 ;  /* 0x0000000118181836 */ /* 0x000fe20000000000 */
[----:B------:R-:W-:-:S05]  /*1220*/  @!P2 LOP3.LUT R24, RZ, R10, RZ, 0x33, !PT ;  /* 0x0000000aff18a212 */ /* 0x000fca00078e33ff */
[----:B------:R-:W-:-:S04]  /*1230*/  IMAD.MOV R3, RZ, RZ, -R24 ;  /* 0x000000ffff037224 */ /* 0x000fc800078e0a18 */
[----:B------:R-:W-:Y:S01]  /*1240*/  IMAD R30, R10, R3, R30 ;  /* 0x000000030a1e7224 */ /* 0x000fe200078e021e */
[----:B------:R-:W-:Y:S06]  /*1250*/  BRA `(.L_x_30) ;  /* 0x0000000000287947 */ /* 0x000fec0003800000 */
.L_x_29:
[----:B------:R-:W-:Y:S01]  /*1260*/  IMAD.MOV.U32 R3, RZ, RZ, R29 ;  /* 0x000000ffff037224 */ /* 0x000fe200078e001d */
[----:B------:R-:W-:-:S07]  /*1270*/  MOV R0, 0x1290 ;  /* 0x0000129000007802 */ /* 0x000fce0000000f00 */
[----:B------:R-:W-:Y:S05]  /*1280*/  CALL.REL.NOINC `($__internal_0_$__cuda_sm20_div_s64) ;  /* 0x0000003400ec7944 */ /* 0x000fea0003c00000 */
[----:B------:R-:W-:Y:S01]  /*1290*/  IADD3 R5, P0, PT, RZ, -R24, RZ ;  /* 0x80000018ff057210 */ /* 0x000fe20007f1e0ff */
[----:B------:R-:W-:-:S04]  /*12a0*/  IMAD.MOV.U32 R31, RZ, RZ, R29 ;  /* 0x000000ffff1f7224 */ /* 0x000fc800078e001d */
[----:B------:R-:W-:Y:S02]  /*12b0*/  IMAD.X R3, RZ, RZ, ~R3, P0 ;  /* 0x000000ffff037224 */ /* 0x000fe400000e0e03 */
[----:B------:R-:W-:-:S04]  /*12c0*/  IMAD.WIDE.U32 R30, R10, R5, R30 ;  /* 0x000000050a1e7225 */ /* 0x000fc800078e001e */
[----:B------:R-:W-:-:S04]  /*12d0*/  IMAD R3, R3, R10, RZ ;  /* 0x0000000a03037224 */ /* 0x000fc800078e02ff */
[----:B------:R-:W-:-:S04]  /*12e0*/  IMAD R3, R12, R5, R3 ;  /* 0x000000050c037224 */ /* 0x000fc800078e0203 */
[----:B------:R-:W-:-:S07]  /*12f0*/  IMAD.IADD R29, R31, 0x1, R3 ;  /* 0x000000011f1d7824 */ /* 0x000fce00078e0203 */
.L_x_30:
[----:B------:R-:W-:Y:S05]  /*1300*/  BSYNC.RECONVERGENT B0 ;  /* 0x0000000000007941 */ /* 0x000fea0003800200 */
.L_x_28:
[----:B------:R-:W-:Y:S01]  /*1310*/  ISETP.GE.AND P0, PT, R24, RZ, PT ;  /* 0x000000ff1800720c */ /* 0x000fe20003f06270 */
[----:B------:R-:W-:Y:S04]  /*1320*/  BSSY.RECONVERGENT B7, `(.L_x_31) ;  /* 0x0000039000077945 */ /* 0x000fe80003800200 */
[----:B------:R-:W-:Y:S08]  /*1330*/  BSSY.RELIABLE B0, `(.L_x_32) ;  /* 0x0000007000007945 */ /* 0x000ff00003800100 */
[----:B------:R-:W-:Y:S05]  /*1340*/  @!P0 BRA `(.L_x_33) ;  /* 0x0000000000148947 */ /* 0x000fea0003800000 */
[----:B------:R-:W0:Y:S02]  /*1350*/  LDCU.64 UR4, c[0x0][0x358] ;  /* 0x00006b00ff0477ac */ /* 0x000e240008000a00 */
[----:B0-----:R-:W2:Y:S02]  /*1360*/  LD.E R3, desc[UR4][R18.64+0xc] ;  /* 0x00000c0412037980 */ /* 0x001ea4000c101900 */
[----:B--2---:R-:W-:-:S13]  /*1370*/  ISETP.GT.AND P0, PT, R3, R24, PT ;  /* 0x000000180300720c */ /* 0x004fda0003f04270 */
[----:B------:R-:W-:Y:S05]  /*1380*/  @P0 BREAK.RELIABLE B0 ;  /* 0x0000000000000942 */ /* 0x000fea0003800100 */
[----:B------:R-:W-:Y:S05]  /*1390*/  @P0 BRA `(.L_x_34) ;  /* 0x0000000000c40947 */ /* 0x000fea0003800000 */
.L_x_33:
[----:B------:R-:W-:Y:S05]  /*13a0*/  BSYNC.RELIABLE B0 ;  /* 0x0000000000007941 */ /* 0x000fea0003800100 */
.L_x_32:
[----:B------:R-:W-:Y:S01]  /*13b0*/  MOV R8, 0x0 ;  /* 0x0000000000087802 */ /* 0x000fe20000000f00 */
[----:B------:R0:W-:Y:S01]  /*13c0*/  STL [R1+0x18], R24 ;  /* 0x0000181801007387 */ /* 0x0001e20000100800 */
[----:B------:R-:W1:Y:S01]  /*13d0*/  LDCU.64 UR4, c[0x4][0x30] ;  /* 0x01000600ff0477ac */ /* 0x000e620008000a00 */
[----:B------:R-:W-:-:S03]  /*13e0*/  IADD3 R6, P0, PT, R27, 0x18, RZ ;  /* 0x000000181b067810 */ /* 0x000fc60007f1e0ff */
[----:B------:R-:W2:Y:S02]  /*13f0*/  LDC.64 R8, c[0x4][R8] ;  /* 0x0100000008087b82 */ /* 0x000ea40000000a00 */
[----:B------:R-:W-:Y:S02]  /*1400*/  IMAD.X R7, RZ, RZ, R26, P0 ;  /* 0x000000ffff077224 */ /* 0x000fe400000e061a */
[----:B-1----:R-:W-:Y:S02]  /*1410*/  IMAD.U32 R4, RZ, RZ, UR4 ;  /* 0x00000004ff047e24 */ /* 0x002fe4000f8e00ff */
[----:B0-----:R-:W-:-:S07]  /*1420*/  IMAD.U32 R5, RZ, RZ, UR5 ;  /* 0x00000005ff057e24 */ /* 0x001fce000f8e00ff */
[----:B------:R-:W-:-:S07]  /*1430*/  LEPC R20, `(.L_x_35) ;  /* 0x000000001014794e */ /* 0x000fce0000000000 */
[----:B--2---:R-:W-:Y:S05]  /*1440*/  CALL.ABS.NOINC R8 ;  /* 0x0000000008007343 */ /* 0x004fea0003c00000 */
.L_x_35:
[----:B------:R-:W0:Y:S02]  /*1450*/  LDC.64 R22, c[0x0][0x358] ;  /* 0x0000d600ff167b82 */ /* 0x000e240000000a00 */
[----:B0-----:R-:W-:Y:S02]  /*1460*/  R2UR UR4, R22 ;  /* 0x00000000160472ca */ /* 0x001fe400000e0000 */
[----:B------:R-:W-:-:S13]  /*1470*/  R2UR UR5, R23 ;  /* 0x00000000170572ca */ /* 0x000fda00000e0000 */
[----:B------:R-:W2:Y:S01]  /*1480*/  LD.E R0, desc[UR4][R18.64+0xc] ;  /* 0x00000c0412007980 */ /* 0x000ea2000c101900 */
[----:B------:R-:W-:Y:S01]  /*1490*/  BSSY.RECONVERGENT B6, `(.L_x_36) ;  /* 0x0000019000067945 */ /* 0x000fe20003800200 */
[----:B--2---:R-:W-:-:S13]  /*14a0*/  ISETP.GE.AND P0, PT, R0, 0x1, PT ;  /* 0x000000010000780c */ /* 0x004fda0003f06270 */
[----:B------:R-:W-:Y:S05]  /*14b0*/  @!P0 BRA `(.L_x_37) ;  /* 0x0000000000588947 */ /* 0x000fea0003800000 */
[----:B------:R-:W-:-:S07]  /*14c0*/  IMAD.MOV.U32 R31, RZ, RZ, RZ ;  /* 0x000000ffff1f7224 */ /* 0x000fce00078e00ff */
.L_x_39:
[----:B------:R-:W-:Y:S02]  /*14d0*/  R2UR UR4, R22 ;  /* 0x00000000160472ca */ /* 0x000fe400000e0000 */
[----:B------:R-:W-:-:S13]  /*14e0*/  R2UR UR5, R23 ;  /* 0x00000000170572ca */ /* 0x000fda00000e0000 */
[----:B------:R-:W2:Y:S02]  /*14f0*/  LD.E.64 R10, desc[UR4][R18.64] ;  /* 0x00000004120a7980 */ /* 0x000ea4000c101b00 */
[----:B--2---:R-:W-:-:S06]  /*1500*/  IMAD.WIDE.U32 R10, R31, 0x4, R10 ;  /* 0x000000041f0a7825 */ /* 0x004fcc00078e000a */
[----:B------:R-:W2:Y:S01]  /*1510*/  LD.E R10, desc[UR4][R10.64] ;  /* 0x000000040a0a7980 */ /* 0x000ea2000c101900 */
[----:B------:R-:W-:Y:S01]  /*1520*/  MOV R8, 0x0 ;  /* 0x0000000000087802 */ /* 0x000fe20000000f00 */
[----:B------:R-:W0:Y:S01]  /*1530*/  LDCU.64 UR4, c[0x4][0x18] ;  /* 0x01000300ff0477ac */ /* 0x000e220008000a00 */
[----:B------:R-:W-:-:S04]  /*1540*/  IADD3 R6, P0, PT, R27, 0x10, RZ ;  /* 0x000000101b067810 */ /* 0x000fc80007f1e0ff */
[----:B------:R-:W1:Y:S01]  /*1550*/  LDC.64 R8, c[0x4][R8] ;  /* 0x0100000008087b82 */ /* 0x000e620000000a00 */
[----:B------:R-:W-:Y:S02]  /*1560*/  IMAD.X R7, RZ, RZ, R26, P0 ;  /* 0x000000ffff077224 */ /* 0x000fe400000e061a */
[----:B0-----:R-:W-:Y:S02]  /*1570*/  IMAD.U32 R4, RZ, RZ, UR4 ;  /* 0x00000004ff047e24 */ /* 0x001fe4000f8e00ff */
[----:B------:R-:W-:Y:S01]  /*1580*/  IMAD.U32 R5, RZ, RZ, UR5 ;  /* 0x00000005ff057e24 */ /* 0x000fe2000f8e00ff */
[----:B-12---:R0:W-:Y:S06]  /*1590*/  STL [R1+0x10], R10 ;  /* 0x0000100a01007387 */ /* 0x0061ec0000100800 */
[----:B------:R-:W-:-:S07]  /*15a0*/  LEPC R20, `(.L_x_38) ;  /* 0x000000001014794e */ /* 0x000fce0000000000 */
[----:B0-----:R-:W-:Y:S05]  /*15b0*/  CALL.ABS.NOINC R8 ;  /* 0x0000000008007343 */ /* 0x001fea0003c00000 */
.L_x_38:
[----:B------:R-:W-:Y:S02]  /*15c0*/  R2UR UR4, R22 ;  /* 0x00000000160472ca */ /* 0x000fe400000e0000 */
[----:B------:R-:W-:-:S13]  /*15d0*/  R2UR UR5, R23 ;  /* 0x00000000170572ca */ /* 0x000fda00000e0000 */
[----:B------:R-:W2:Y:S01]  /*15e0*/  LD.E R0, desc[UR4][R18.64+0xc] ;  /* 0x00000c0412007980 */ /* 0x000ea2000c101900 */
[----:B------:R-:W-:-:S05]  /*15f0*/  VIADD R31, R31, 0x1 ;  /* 0x000000011f1f7836 */ /* 0x000fca0000000000 */
[----:B--2---:R-:W-:-:S13]  /*1600*/  ISETP.GE.AND P0, PT, R31, R0, PT ;  /* 0x000000001f00720c */ /* 0x004fda0003f06270 */
[----:B------:R-:W-:Y:S05]  /*1610*/  @!P0 BRA `(.L_x_39) ;  /* 0xfffffffc00ac8947 */ /* 0x000fea000383ffff */
.L_x_37:
[----:B------:R-:W-:Y:S05]  /*1620*/  BSYNC.RECONVERGENT B6 ;  /* 0x0000000000067941 */ /* 0x000fea0003800200 */
.L_x_36:
[----:B------:R-:W-:Y:S01]  /*1630*/  MOV R8, 0x0 ;  /* 0x0000000000087802 */ /* 0x000fe20000000f00 */
[----:B------:R-:W0:Y:S01]  /*1640*/  LDCU.64 UR4, c[0x4][0x20] ;  /* 0x01000400ff0477ac */ /* 0x000e220008000a00 */
[----:B------:R-:W-:-:S04]  /*1650*/  CS2R R6, SRZ ;  /* 0x0000000000067805 */ /* 0x000fc8000001ff00 */
[----:B------:R-:W1:Y:S01]  /*1660*/  LDC.64 R8, c[0x4][R8] ;  /* 0x0100000008087b82 */ /* 0x000e620000000a00 */
[----:B0-----:R-:W-:Y:S02]  /*1670*/  IMAD.U32 R4, RZ, RZ, UR4 ;  /* 0x00000004ff047e24 */ /* 0x001fe4000f8e00ff */
[----:B------:R-:W-:-:S07]  /*1680*/  IMAD.U32 R5, RZ, RZ, UR5 ;  /* 0x00000005ff057e24 */ /* 0x000fce000f8e00ff */
[----:B------:R-:W-:-:S07]  /*1690*/  LEPC R20, `(.L_x_34) ;  /* 0x000000001014794e */ /* 0x000fce0000000000 */
[----:B-1----:R-:W-:Y:S05]  /*16a0*/  CALL.ABS.NOINC R8 ;  /* 0x0000000008007343 */ /* 0x002fea0003c00000 */
.L_x_34:
[----:B------:R-:W-:Y:S05]  /*16b0*/  BSYNC.RECONVERGENT B7 ;  /* 0x0000000000077941 */ /* 0x000fea0003800200 */
.L_x_31:
[----:B------:R-:W0:Y:S02]  /*16c0*/  LDC.64 R22, c[0x0][0x358] ;  /* 0x0000d600ff167b82 */ /* 0x000e240000000a00 */
[C---:B0-----:R-:W-:Y:S02]  /*16d0*/  R2UR UR4, R22.reuse ;  /* 0x00000000160472ca */ /* 0x041fe400000e0000 */
[C---:B------:R-:W-:Y:S02]  /*16e0*/  R2UR UR5, R23.reuse ;  /* 0x00000000170572ca */ /* 0x040fe400000e0000 */
[----:B------:R-:W-:Y:S02]  /*16f0*/  R2UR UR6, R22 ;  /* 0x00000000160672ca */ /* 0x000fe400000e0000 */
[----:B------:R-:W-:-:S09]  /*1700*/  R2UR UR7, R23 ;  /* 0x00000000170772ca */ /* 0x000fd200000e0000 */
[----:B------:R-:W2:Y:S01]  /*1710*/  LD.E.64 R6, desc[UR4][R18.64] ;  /* 0x0000000412067980 */ /* 0x000ea2000c101b00 */
[----:B------:R-:W-:-:S03]  /*1720*/  SHF.R.S64 R3, RZ, 0x1e, R24 ;  /* 0x0000001eff037819 */ /* 0x000fc60000001018 */
[----:B------:R-:W3:Y:S01]  /*1730*/  LD.E.64 R4, desc[UR6][R16.64+0x8] ;  /* 0x0000080610047980 */ /* 0x000ee2000c101b00 */
[----:B------:R-:W-:Y:S01]  /*1740*/  BSSY.RECONVERGENT B7, `(.L_x_40) ;  /* 0x0000035000077945 */ /* 0x000fe20003800200 */
[----:B--2---:R-:W-:-:S04]  /*1750*/  IADD3 R6, P0, PT, R6, R3, RZ ;  /* 0x0000000306067210 */ /* 0x004fc80007f1e0ff */
[----:B------:R-:W-:Y:S02]  /*1760*/  LEA.HI.X.SX32 R7, R24, R7, 0x2, P0 ;  /* 0x0000000718077211 */ /* 0x000fe400000f16ff */
[----:B---3--:R-:W-:-:S03]  /*1770*/  ISETP.GE.AND P0, PT, R5, R4, PT ;  /* 0x000000040500720c */ /* 0x008fc60003f06270 */
[----:B------:R0:W5:Y:S10]  /*1780*/  LD.E R31, desc[UR4][R6.64] ;  /* 0x00000004061f7980 */ /* 0x000174000c101900 */
[----:B0-----:R-:W-:Y:S05]  /*1790*/  @!P0 BRA `(.L_x_41) ;  /* 0x0000000000bc8947 */ /* 0x001fea0003800000 */
[----:B------:R-:W-:Y:S01]  /*17a0*/  MOV R8, 0x0 ;  /* 0x0000000000087802 */ /* 0x000fe20000000f00 */
[----:B------:R-:W0:Y:S01]  /*17b0*/  LDCU.64 UR4, c[0x4][0x28] ;  /* 0x01000500ff0477ac */ /* 0x000e220008000a00 */
[----:B------:R-:W-:-:S04]  /*17c0*/  CS2R R6, SRZ ;  /* 0x0000000000067805 */ /* 0x000fc8000001ff00 */
[----:B------:R-:W1:Y:S01]  /*17d0*/  LDC.64 R8, c[0x4][R8] ;  /* 0x0100000008087b82 */ /* 0x000e620000000a00 */
[----:B0-----:R-:W-:Y:S02]  /*17e0*/  IMAD.U32 R4, RZ, RZ, UR4 ;  /* 0x00000004ff047e24 */ /* 0x001fe4000f8e00ff */
[----:B------:R-:W-:-:S07]  /*17f0*/  IMAD.U32 R5, RZ, RZ, UR5 ;  /* 0x00000005ff057e24 */ /* 0x000fce000f8e00ff */
[----:B------:R-:W-:-:S07]  /*1800*/  LEPC R20, `(.L_x_42) ;  /* 0x000000001014794e */ /* 0x000fce0000000000 */
[----:B-1---5:R-:W-:Y:S05]  /*1810*/  CALL.ABS.NOINC R8 ;  /* 0x0000000008007343 */ /* 0x022fea0003c00000 */
.L_x_42:
[----:B------:R-:W-:Y:S02]  /*1820*/  R2UR UR4, R22 ;  /* 0x00000000160472ca */ /* 0x000fe400000e0000 */
[----:B------:R-:W-:-:S13]  /*1830*/  R2UR UR5, R23 ;  /* 0x00000000170572ca */ /* 0x000fda00000e0000 */
[----:B------:R-:W2:Y:S01]  /*1840*/  LD.E R0, desc[UR4][R16.64+0xc] ;  /* 0x00000c0410007980 */ /* 0x000ea2000c101900 */
[----:B------:R-:W-:Y:S01]  /*1850*/  BSSY.RECONVERGENT B6, `(.L_x_43) ;  /* 0x0000019000067945 */ /* 0x000fe20003800200 */
[----:B--2---:R-:W-:-:S13]  /*1860*/  ISETP.GE.AND P0, PT, R0, 0x1, PT ;  /* 0x000000010000780c */ /* 0x004fda0003f06270 */
[----:B------:R-:W-:Y:S05]  /*1870*/  @!P0 BRA `(.L_x_44) ;  /* 0x0000000000588947 */ /* 0x000fea0003800000 */
[----:B------:R-:W-:-:S07]  /*1880*/  IMAD.MOV.U32 R32, RZ, RZ, RZ ;  /* 0x000000ffff207224 */ /* 0x000fce00078e00ff */
.L_x_46:
        /* <DEDUP_REMOVED lines=15> */
.L_x_45:
[----:B------:R-:W-:Y:S02]  /*1980*/  R2UR UR4, R22 ;  /* 0x00000000160472ca */ /* 0x000fe400000e0000 */
[----:B------:R-:W-:-:S13]  /*1990*/  R2UR UR5, R23 ;  /* 0x00000000170572ca */ /* 0x000fda00000e0000 */
[----:B------:R-:W2:Y:S01]  /*19a0*/  LD.E R3, desc[UR4][R16.64+0xc] ;  /* 0x00000c0410037980 */ /* 0x000ea2000c101900 */
[----:B------:R-:W-:-:S05]  /*19b0*/  VIADD R32, R32, 0x1 ;  /* 0x0000000120207836 */ /* 0x000fca0000000000 */
[----:B--2---:R-:W-:-:S13]  /*19c0*/  ISETP.GE.AND P0, PT, R32, R3, PT ;  /* 0x000000032000720c */ /* 0x004fda0003f06270 */
[----:B------:R-:W-:Y:S05]  /*19d0*/  @!P0 BRA `(.L_x_46) ;  /* 0xfffffffc00ac8947 */ /* 0x000fea000383ffff */
.L_x_44:
[----:B------:R-:W-:Y:S05]  /*19e0*/  BSYNC.RECONVERGENT B6 ;  /* 0x0000000000067941 */ /* 0x000fea0003800200 */
.L_x_43:
        /* <DEDUP_REMOVED lines=8> */
.L_x_47:
[----:B------:R-:W0:Y:S02]  /*1a70*/  LDCU.64 UR4, c[0x0][0x358] ;  /* 0x00006b00ff0477ac */ /* 0x000e240008000a00 */
[----:B0-----:R0:W5:Y:S02]  /*1a80*/  LD.E R5, desc[UR4][R16.64+0xc] ;  /* 0x00000c0410057980 */ /* 0x001164000c101900 */
.L_x_41:
[----:B------:R-:W-:Y:S05]  /*1a90*/  BSYNC.RECONVERGENT B7 ;  /* 0x0000000000077941 */ /* 0x000fea0003800200 */
.L_x_40:
[----:B------:R-:W1:Y:S02]  /*1aa0*/  LDC.64 R22, c[0x0][0x358] ;  /* 0x0000d600ff167b82 */ /* 0x000e640000000a00 */
[----:B-1----:R-:W-:Y:S02]  /*1ab0*/  R2UR UR4, R22 ;  /* 0x00000000160472ca */ /* 0x002fe400000e0000 */
[----:B------:R-:W-:-:S13]  /*1ac0*/  R2UR UR5, R23 ;  /* 0x00000000170572ca */ /* 0x000fda00000e0000 */
[----:B------:R-:W2:Y:S01]  /*1ad0*/  LD.E.64 R6, desc[UR4][R16.64] ;  /* 0x0000000410067980 */ /* 0x000ea2000c101b00 */
[----:B------:R-:W-:Y:S01]  /*1ae0*/  R2UR UR6, R22 ;  /* 0x00000000160672ca */ /* 0x000fe200000e0000 */
[----:B-----5:R-:W-:Y:S01]  /*1af0*/  VIADD R3, R5, 0x1 ;  /* 0x0000000105037836 */ /* 0x020fe20000000000 */
[----:B------:R-:W-:Y:S01]  /*1b00*/  R2UR UR7, R23 ;  /* 0x00000000170772ca */ /* 0x000fe200000e0000 */
[----:B------:R-:W-:Y:S01]  /*1b10*/  BSSY.RECONVERGENT B7, `(.L_x_48) ;  /* 0x000003f000077945 */ /* 0x000fe20003800200 */
[----:B------:R-:W-:-:S03]  /*1b20*/  ISETP.GE.AND P0, PT, R24, RZ, PT ;  /* 0x000000ff1800720c */ /* 0x000fc60003f06270 */
[----:B------:R-:W-:Y:S01]  /*1b30*/  BSSY.RELIABLE B0, `(.L_x_49) ;  /* 0x000000b000007945 */ /* 0x000fe20003800100 */
[----:B------:R1:W-:Y:S01]  /*1b40*/  ST.E desc[UR4][R16.64+0xc], R3 ;  /* 0x00000c0310007985 */ /* 0x0003e2000c101904 */
[----:B--2---:R-:W-:-:S06]  /*1b50*/  IMAD.WIDE R6, R5, 0x4, R6 ;  /* 0x0000000405067825 */ /* 0x004fcc00078e0206 */
[----:B------:R1:W-:Y:S02]  /*1b60*/  ST.E desc[UR6][R6.64], R31 ;  /* 0x0000001f06007985 */ /* 0x0003e4000c101906 */
[----:B------:R-:W-:Y:S05]  /*1b70*/  @!P0 BRA `(.L_x_50) ;  /* 0x0000000000188947 */ /* 0x000fea0003800000 */
[----:B------:R-:W-:Y:S02]  /*1b80*/  R2UR UR4, R22 ;  /* 0x00000000160472ca */ /* 0x000fe400000e0000 */
[----:B------:R-:W-:-:S13]  /*1b90*/  R2UR UR5, R23 ;  /* 0x00000000170572ca */ /* 0x000fda00000e0000 */
[----:B-1----:R-:W2:Y:S02]  /*1ba0*/  LD.E R3, desc[UR4][R18.64+0xc] ;  /* 0x00000c0412037980 */ /* 0x002ea4000c101900 */
[----:B--2---:R-:W-:-:S13]  /*1bb0*/  ISETP.GT.AND P0, PT, R3, R24, PT ;  /* 0x000000180300720c */ /* 0x004fda0003f04270 */
[----:B------:R-:W-:Y:S05]  /*1bc0*/  @P0 BREAK.RELIABLE B0 ;  /* 0x0000000000000942 */ /* 0x000fea0003800100 */
[----:B------:R-:W-:Y:S05]  /*1bd0*/  @P0 BRA `(.L_x_51) ;  /* 0x0000000000c80947 */ /* 0x000fea0003800000 */
.L_x_50:
[----:B------:R-:W-:Y:S05]  /*1be0*/  BSYNC.RELIABLE B0 ;  /* 0x0000000000007941 */ /* 0x000fea0003800100 */
.L_x_49:
[----:B------:R-:W-:Y:S01]  /*1bf0*/  MOV R8, 0x0 ;  /* 0x0000000000087802 */ /* 0x000fe20000000f00 */
[----:B------:R2:W-:Y:S01]  /*1c00*/  STL [R1+0x18], R24 ;  /* 0x0000181801007387 */ /* 0x0005e20000100800 */
[----:B------:R-:W3:Y:S01]  /*1c10*/  LDCU.64 UR4, c[0x4][0x30] ;  /* 0x01000600ff0477ac */ /* 0x000ee20008000a00 */
[----:B-1----:R-:W-:-:S03]  /*1c20*/  IADD3 R6, P0, PT, R27, 0x18, RZ ;  /* 0x000000181b067810 */ /* 0x002fc60007f1e0ff */
[----:B------:R-:W1:Y:S02]  /*1c30*/  LDC.64 R8, c[0x4][R8] ;  /* 0x0100000008087b82 */ /* 0x000e640000000a00 */
[----:B------:R-:W-:Y:S02]  /*1c40*/  IMAD.X R7, RZ, RZ, R26, P0 ;  /* 0x000000ffff077224 */ /* 0x000fe400000e061a */
[----:B---3--:R-:W-:Y:S02]  /*1c50*/  IMAD.U32 R4, RZ, RZ, UR4 ;  /* 0x00000004ff047e24 */ /* 0x008fe4000f8e00ff */
[----:B--2---:R-:W-:-:S07]  /*1c60*/  IMAD.U32 R5, RZ, RZ, UR5 ;  /* 0x00000005ff057e24 */ /* 0x004fce000f8e00ff */
[----:B------:R-:W-:-:S07]  /*1c70*/  LEPC R20, `(.L_x_52) ;  /* 0x000000001014794e */ /* 0x000fce0000000000 */
[----:B01----:R-:W-:Y:S05]  /*1c80*/  CALL.ABS.NOINC R8 ;  /* 0x0000000008007343 */ /* 0x003fea0003c00000 */
.L_x_52:
[----:B------:R-:W-:Y:S02]  /*1c90*/  R2UR UR4, R22 ;  /* 0x00000000160472ca */ /* 0x000fe400000e0000 */
[----:B------:R-:W-:-:S13]  /*1ca0*/  R2UR UR5, R23 ;  /* 0x00000000170572ca */ /* 0x000fda00000e0000 */
[----:B------:R-:W2:Y:S01]  /*1cb0*/  LD.E R0, desc[UR4][R18.64+0xc] ;  /* 0x00000c0412007980 */ /* 0x000ea2000c101900 */
[----:B------:R-:W-:Y:S01]  /*1cc0*/  BSSY.RECONVERGENT B6, `(.L_x_53) ;  /* 0x0000019000067945 */ /* 0x000fe20003800200 */
[----:B--2---:R-:W-:-:S13]  /*1cd0*/  ISETP.GE.AND P0, PT, R0, 0x1, PT ;  /* 0x000000010000780c */ /* 0x004fda0003f06270 */
[----:B------:R-:W-:Y:S05]  /*1ce0*/  @!P0 BRA `(.L_x_54) ;  /* 0x0000000000588947 */ /* 0x000fea0003800000 */
[----:B------:R-:W-:-:S07]  /*1cf0*/  IMAD.MOV.U32 R31, RZ, RZ, RZ ;  /* 0x000000ffff1f7224 */ /* 0x000fce00078e00ff */
.L_x_56:
        /* <DEDUP_REMOVED lines=15> */
.L_x_55:
[----:B------:R-:W-:Y:S02]  /*1df0*/  R2UR UR4, R22 ;  /* 0x00000000160472ca */ /* 0x000fe400000e0000 */
[----:B------:R-:W-:-:S13]  /*1e00*/  R2UR UR5, R23 ;  /* 0x00000000170572ca */ /* 0x000fda00000e0000 */
[----:B------:R-:W2:Y:S01]  /*1e10*/  LD.E R0, desc[UR4][R18.64+0xc] ;  /* 0x00000c0412007980 */ /* 0x000ea2000c101900 */
[----:B------:R-:W-:-:S05]  /*1e20*/  VIADD R31, R31, 0x1 ;  /* 0x000000011f1f7836 */ /* 0x000fca0000000000 */
[----:B--2---:R-:W-:-:S13]  /*1e30*/  ISETP.GE.AND P0, PT, R31, R0, PT ;  /* 0x000000001f00720c */ /* 0x004fda0003f06270 */
[----:B------:R-:W-:Y:S05]  /*1e40*/  @!P0 BRA `(.L_x_56) ;  /* 0xfffffffc00ac8947 */ /* 0x000fea000383ffff */
.L_x_54:
[----:B------:R-:W-:Y:S05]  /*1e50*/  BSYNC.RECONVERGENT B6 ;  /* 0x0000000000067941 */ /* 0x000fea0003800200 */
.L_x_53:
        /* <DEDUP_REMOVED lines=8> */
.L_x_57:
[----:B------:R-:W0:Y:S02]  /*1ee0*/  LDCU.64 UR4, c[0x0][0x358] ;  /* 0x00006b00ff0477ac */ /* 0x000e240008000a00 */
[----:B0-----:R1:W5:Y:S02]  /*1ef0*/  LD.E R3, desc[UR4][R18.64+0xc] ;  /* 0x00000c0412037980 */ /* 0x001364000c101900 */
.L_x_51:
[----:B------:R-:W-:Y:S05]  /*1f00*/  BSYNC.RECONVERGENT B7 ;  /* 0x0000000000077941 */ /* 0x000fea0003800200 */
.L_x_48:
[----:B------:R-:W2:Y:S01]  /*1f10*/  LDC.64 R6, c[0x0][0x358] ;  /* 0x0000d600ff067b82 */ /* 0x000ea20000000a00 */
[----:B-----5:R-:W-:Y:S01]  /*1f20*/  VIADD R5, R3, 0xffffffff ;  /* 0xffffffff03057836 */ /* 0x020fe20000000000 */
[----:B------:R-:W-:Y:S04]  /*1f30*/  BSSY.RECONVERGENT B0, `(.L_x_58) ;  /* 0x0000013000007945 */ /* 0x000fe80003800200 */
[----:B------:R-:W-:-:S13]  /*1f40*/  ISETP.GT.AND P0, PT, R5, R24, PT ;  /* 0x000000180500720c */ /* 0x000fda0003f04270 */
[----:B------:R-:W-:Y:S05]  /*1f50*/  @!P0 BRA `(.L_x_59) ;  /* 0x0000000000408947 */ /* 0x000fea0003800000 */
[----:B------:R-:W-:Y:S01]  /*1f60*/  BSSY.RECONVERGENT B1, `(.L_x_60) ;  /* 0x000000e000017945 */ /* 0x000fe20003800200 */
.L_x_61:
[----:B--2---:R-:W-:Y:S02]  /*1f70*/  R2UR UR4, R6 ;  /* 0x00000000060472ca */ /* 0x004fe400000e0000 */
[----:B------:R-:W-:-:S13]  /*1f80*/  R2UR UR5, R7 ;  /* 0x00000000070572ca */ /* 0x000fda00000e0000 */
[----:B------:R-:W2:Y:S01]  /*1f90*/  LD.E.64 R4, desc[UR4][R18.64] ;  /* 0x0000000412047980 */ /* 0x000ea2000c101b00 */
[----:B------:R-:W-:Y:S02]  /*1fa0*/  R2UR UR6, R6 ;  /* 0x00000000060672ca */ /* 0x000fe400000e0000 */
[----:B------:R-:W-:Y:S01]  /*1fb0*/  R2UR UR7, R7 ;  /* 0x00000000070772ca */ /* 0x000fe200000e0000 */
[----:B--2---:R-:W-:-:S05]  /*1fc0*/  IMAD.WIDE R4, R24, 0x4, R4 ;  /* 0x0000000418047825 */ /* 0x004fca00078e0204 */
[----:B------:R-:W2:Y:S04]  /*1fd0*/  LD.E R3, desc[UR4][R4.64+0x4] ;  /* 0x0000040404037980 */ /* 0x000ea8000c101900 */
[----:B--2---:R3:W-:Y:S04]  /*1fe0*/  ST.E desc[UR4][R4.64], R3 ;  /* 0x0000000304007985 */ /* 0x0047e8000c101904 */
[----:B------:R-:W2:Y:S01]  /*1ff0*/  LD.E R0, desc[UR6][R18.64+0xc] ;  /* 0x00000c0612007980 */ /* 0x000ea2000c101900 */
[----:B------:R-:W-:Y:S02]  /*2000*/  VIADD R24, R24, 0x1 ;  /* 0x0000000118187836 */ /* 0x000fe40000000000 */
[----:B--2---:R-:W-:-:S05]  /*2010*/  VIADD R9, R0, 0xffffffff ;  /* 0xffffffff00097836 */ /* 0x004fca0000000000 */
[----:B------:R-:W-:-:S13]  /*2020*/  ISETP.GE.AND P0, PT, R24, R9, PT ;  /* 0x000000091800720c */ /* 0x000fda0003f06270 */
[----:B---3--:R-:W-:Y:S05]  /*2030*/  @!P0 BRA `(.L_x_61) ;  /* 0xfffffffc00cc8947 */ /* 0x008fea000383ffff */
[----:B------:R-:W-:Y:S05]  /*2040*/  BSYNC.RECONVERGENT B1 ;  /* 0x0000000000017941 */ /* 0x000fea0003800200 */
.L_x_60:
[----:B------:R-:W-:-:S07]  /*2050*/  IMAD.MOV.U32 R3, RZ, RZ, R0 ;  /* 0x000000ffff037224 */ /* 0x000fce00078e0000 */
.L_x_59:
[----:B------:R-:W-:Y:S05]  /*2060*/  BSYNC.RECONVERGENT B0 ;  /* 0x0000000000007941 */ /* 0x000fea0003800200 */
.L_x_58:
[----:B------:R-:W3:Y:S01]  /*2070*/  LDCU UR4, c[0x0][0x380] ;  /* 0x00007000ff0477ac */ /* 0x000ee20008000800 */
[----:B------:R-:W-:Y:S01]  /*2080*/  VIADD R28, R28, 0x1 ;  /* 0x000000011c1c7836 */ /* 0x000fe20000000000 */
[----:B------:R-:W-:Y:S01]  /*2090*/  ISETP.NE.U32.AND P0, PT, R30, RZ, PT ;  /* 0x000000ff1e00720c */ /* 0x000fe20003f05070 */
[----:B------:R-:W-:Y:S01]  /*20a0*/  VIADD R3, R3, 0xffffffff ;  /* 0xffffffff03037836 */ /* 0x000fe20000000000 */
[----:B--2---:R-:W-:Y:S02]  /*20b0*/  R2UR UR6, R6 ;  /* 0x00000000060672ca */ /* 0x004fe400000e0000 */
[----:B------:R-:W-:Y:S02]  /*20c0*/  R2UR UR7, R7 ;  /* 0x00000000070772ca */ /* 0x000fe400000e0000 */
[----:B------:R-:W-:Y:S02]  /*20d0*/  ISETP.NE.AND.EX P0, PT, R29, RZ, PT, P0 ;  /* 0x000000ff1d00720c */ /* 0x000fe40003f05300 */
[----:B---3--:R-:W-:-:S09]  /*20e0*/  ISETP.LT.AND P1, PT, R28, UR4, PT ;  /* 0x000000041c007c0c */ /* 0x008fd2000bf21270 */
[----:B------:R2:W-:Y:S04]  /*20f0*/  ST.E desc[UR6][R18.64+0xc], R3 ;  /* 0x00000c0312007985 */ /* 0x0005e8000c101906 */
[----:B--2---:R-:W-:Y:S05]  /*2100*/  @P0 BRA P1, `(.L_x_62) ;  /* 0xffffffec00140947 */ /* 0x004fea000083ffff */
.L_x_22:
[----:B------:R-:W-:Y:S05]  /*2110*/  BSYNC.RECONVERGENT B8 ;  /* 0x0000000000087941 */ /* 0x000fea0003800200 */
.L_x_20:
[----:B-----5:R-:W-:Y:S01]  /*2120*/  ISETP.GE.AND P0, PT, R3, 0x1, PT ;  /* 0x000000010300780c */ /* 0x020fe20003f06270 */
[----:B------:R-:W-:-:S12]  /*2130*/  BSSY.RECONVERGENT B8, `(.L_x_63) ;  /* 0x0000083000087945 */ /* 0x000fd80003800200 */
[----:B------:R-:W-:Y:S05]  /*2140*/  @!P0 BRA `(.L_x_64) ;  /* 0x0000000800048947 */ /* 0x000fea0003800000 */
[----:B------:R-:W-:-:S07]  /*2150*/  IMAD.MOV.U32 R24, RZ, RZ, RZ ;  /* 0x000000ffff187224 */ /* 0x000fce00078e00ff */
.L_x_80:
[----:B------:R-:W-:Y:S01]  /*2160*/  ISETP.GE.AND P0, PT, R24, R3, PT ;  /* 0x000000031800720c */ /* 0x000fe20003f06270 */
[----:B------:R-:W-:-:S12]  /*2170*/  BSSY.RECONVERGENT B7, `(.L_x_65) ;  /* 0x0000032000077945 */ /* 0x000fd80003800200 */
[----:B---3--:R-:W-:Y:S05]  /*2180*/  @!P0 BRA `(.L_x_66) ;  /* 0x0000000000c08947 */ /* 0x008fea0003800000 */
[----:B------:R-:W-:Y:S01]  /*2190*/  MOV R0, 0x0 ;  /* 0x0000000000007802 */ /* 0x000fe20000000f00 */
[----:B------:R3:W-:Y:S01]  /*21a0*/  STL [R1+0x8], R24 ;  /* 0x0000081801007387 */ /* 0x0007e20000100800 */
[----:B------:R-:W4:Y:S01]  /*21b0*/  LDCU.64 UR4, c[0x4][0x30] ;  /* 0x01000600ff0477ac */ /* 0x000f220008000a00 */
[----:B-1----:R-:W-:Y:S01]  /*21c0*/  IADD3 R6, P0, PT, R27, 0x8, RZ ;  /* 0x000000081b067810 */ /* 0x002fe20007f1e0ff */
[----:B------:R3:W1:Y:S04]  /*21d0*/  LDC.64 R8, c[0x4][R0] ;  /* 0x0100000000087b82 */ /* 0x0006680000000a00 */
[----:B------:R-:W-:Y:S02]  /*21e0*/  IMAD.X R7, RZ, RZ, R26, P0 ;  /* 0x000000ffff077224 */ /* 0x000fe400000e061a */
[----:B----4-:R-:W-:-:S02]  /*21f0*/  IMAD.U32 R4, RZ, RZ, UR4 ;  /* 0x00000004ff047e24 */ /* 0x010fc4000f8e00ff */
[----:B---3--:R-:W-:-:S07]  /*2200*/  IMAD.U32 R5, RZ, RZ, UR5 ;  /* 0x00000005ff057e24 */ /* 0x008fce000f8e00ff */
[----:B------:R-:W-:-:S07]  /*2210*/  LEPC R20, `(.L_x_67) ;  /* 0x000000001014794e */ /* 0x000fce0000000000 */
[----:B012---:R-:W-:Y:S05]  /*2220*/  CALL.ABS.NOINC R8 ;  /* 0x0000000008007343 */ /* 0x007fea0003c00000 */
.L_x_67:
        /* <DEDUP_REMOVED lines=8> */
.L_x_71:
        /* <DEDUP_REMOVED lines=15> */
.L_x_70:
[----:B------:R-:W-:Y:S02]  /*23a0*/  R2UR UR4, R22 ;  /* 0x00000000160472ca */ /* 0x000fe400000e0000 */
[----:B------:R-:W-:-:S13]  /*23b0*/  R2UR UR5, R23 ;  /* 0x00000000170572ca */ /* 0x000fda00000e0000 */
[----:B------:R-:W2:Y:S01]  /*23c0*/  LD.E R0, desc[UR4][R18.64+0xc] ;  /* 0x00000c0412007980 */ /* 0x000ea2000c101900 */
[----:B------:R-:W-:-:S05]  /*23d0*/  VIADD R25, R25, 0x1 ;  /* 0x0000000119197836 */ /* 0x000fca0000000000 */
[----:B--2---:R-:W-:-:S13]  /*23e0*/  ISETP.GE.AND P0, PT, R25, R0, PT ;  /* 0x000000001900720c */ /* 0x004fda0003f06270 */
[----:B------:R-:W-:Y:S05]  /*23f0*/  @!P0 BRA `(.L_x_71) ;  /* 0xfffffffc00ac8947 */ /* 0x000fea000383ffff */
.L_x_69:
[----:B------:R-:W-:Y:S05]  /*2400*/  BSYNC.RECONVERGENT B6 ;  /* 0x0000000000067941 */ /* 0x000fea0003800200 */
.L_x_68:
        /* <DEDUP_REMOVED lines=8> */
.L_x_66:
[----:B------:R-:W-:Y:S05]  /*2490*/  BSYNC.RECONVERGENT B7 ;  /* 0x0000000000077941 */ /* 0x000fea0003800200 */
.L_x_65:
[----:B------:R-:W3:Y:S02]  /*24a0*/  LDC.64 R22, c[0x0][0x358] ;  /* 0x0000d600ff167b82 */ /* 0x000ee40000000a00 */
[C---:B---3--:R-:W-:Y:S02]  /*24b0*/  R2UR UR6, R22.reuse ;  /* 0x00000000160672ca */ /* 0x048fe400000e0000 */
[C---:B------:R-:W-:Y:S02]  /*24c0*/  R2UR UR7, R23.reuse ;  /* 0x00000000170772ca */ /* 0x040fe400000e0000 */
[----:B------:R-:W-:Y:S02]  /*24d0*/  R2UR UR4, R22 ;  /* 0x00000000160472ca */ /* 0x000fe400000e0000 */
[----:B------:R-:W-:-:S09]  /*24e0*/  R2UR UR5, R23 ;  /* 0x00000000170572ca */ /* 0x000fd200000e0000 */
[----:B-1----:R-:W3:Y:S04]  /*24f0*/  LD.E.64 R6, desc[UR6][R16.64+0x8] ;  /* 0x0000080610067980 */ /* 0x002ee8000c101b00 */
[----:B------:R-:W4:Y:S01]  /*2500*/  LD.E.64 R4, desc[UR4][R18.64] ;  /* 0x0000000412047980 */ /* 0x000f22000c101b00 */
[----:B------:R-:W-:Y:S01]  /*2510*/  BSSY.RECONVERGENT B7, `(.L_x_72) ;  /* 0x0000035000077945 */ /* 0x000fe20003800200 */
[----:B---3--:R-:W-:Y:S01]  /*2520*/  ISETP.GE.AND P0, PT, R7, R6, PT ;  /* 0x000000060700720c */ /* 0x008fe20003f06270 */
[----:B----4-:R-:W-:-:S05]  /*2530*/  IMAD.WIDE.U32 R4, R24, 0x4, R4 ;  /* 0x0000000418047825 */ /* 0x010fca00078e0004 */
[----:B------:R1:W5:Y:S07]  /*2540*/  LD.E R25, desc[UR4][R4.64] ;  /* 0x0000000404197980 */ /* 0x00036e000c101900 */
[----:B------:R-:W-:Y:S05]  /*2550*/  @!P0 BRA `(.L_x_73) ;  /* 0x0000000000c08947 */ /* 0x000fea0003800000 */
[----:B------:R-:W-:Y:S01]  /*2560*/  MOV R0, 0x0 ;  /* 0x0000000000007802 */ /* 0x000fe20000000f00 */
[----:B------:R-:W1:Y:S01]  /*2570*/  LDCU.64 UR4, c[0x4][0x28] ;  /* 0x01000500ff0477ac */ /* 0x000e620008000a00 */
[----:B------:R-:W-:Y:S02]  /*2580*/  CS2R R6, SRZ ;  /* 0x0000000000067805 */ /* 0x000fe4000001ff00 */
[----:B------:R3:W4:Y:S01]  /*2590*/  LDC.64 R8, c[0x4][R0] ;  /* 0x0100000000087b82 */ /* 0x0007220000000a00 */
[----:B-1----:R-:W-:Y:S02]  /*25a0*/  IMAD.U32 R4, RZ, RZ, UR4 ;  /* 0x00000004ff047e24 */ /* 0x002fe4000f8e00ff */
[----:B---3--:R-:W-:-:S07]  /*25b0*/  IMAD.U32 R5, RZ, RZ, UR5 ;  /* 0x00000005ff057e24 */ /* 0x008fce000f8e00ff */
[----:B------:R-:W-:-:S07]  /*25c0*/  LEPC R20, `(.L_x_74) ;  /* 0x000000001014794e */ /* 0x000fce0000000000 */
[----:B0-2-45:R-:W-:Y:S05]  /*25d0*/  CALL.ABS.NOINC R8 ;  /* 0x0000000008007343 */ /* 0x035fea0003c00000 */
.L_x_74:
[----:B------:R-:W-:Y:S02]  /*25e0*/  R2UR UR4, R22 ;  /* 0x00000000160472ca */ /* 0x000fe400000e0000 */
[----:B------:R-:W-:-:S13]  /*25f0*/  R2UR UR5, R23 ;  /* 0x00000000170572ca */ /* 0x000fda00000e0000 */
[----:B------:R-:W2:Y:S01]  /*2600*/  LD.E R0, desc[UR4][R16.64+0xc] ;  /* 0x00000c0410007980 */ /* 0x000ea2000c101900 */
[----:B------:R-:W-:Y:S01]  /*2610*/  BSSY.RECONVERGENT B6, `(.L_x_75) ;  /* 0x0000019000067945 */ /* 0x000fe20003800200 */
[----:B--2---:R-:W-:-:S13]  /*2620*/  ISETP.GE.AND P0, PT, R0, 0x1, PT ;  /* 0x000000010000780c */ /* 0x004fda0003f06270 */
[----:B------:R-:W-:Y:S05]  /*2630*/  @!P0 BRA `(.L_x_76) ;  /* 0x0000000000588947 */ /* 0x000fea0003800000 */
[----:B------:R-:W-:-:S07]  /*2640*/  IMAD.MOV.U32 R28, RZ, RZ, RZ ;  /* 0x000000ffff1c7224 */ /* 0x000fce00078e00ff */
.L_x_78:
        /* <DEDUP_REMOVED lines=15> */
.L_x_77:
[----:B------:R-:W-:Y:S02]  /*2740*/  R2UR UR4, R22 ;  /* 0x00000000160472ca */ /* 0x000fe400000e0000 */
[----:B------:R-:W-:-:S13]  /*2750*/  R2UR UR5, R23 ;  /* 0x00000000170572ca */ /* 0x000fda00000e0000 */
[----:B------:R-:W2:Y:S01]  /*2760*/  LD.E R3, desc[UR4][R16.64+0xc] ;  /* 0x00000c0410037980 */ /* 0x000ea2000c101900 */
[----:B------:R-:W-:-:S05]  /*2770*/  VIADD R28, R28, 0x1 ;  /* 0x000000011c1c7836 */ /* 0x000fca0000000000 */
[----:B--2---:R-:W-:-:S13]  /*2780*/  ISETP.GE.AND P0, PT, R28, R3, PT ;  /* 0x000000031c00720c */ /* 0x004fda0003f06270 */
[----:B------:R-:W-:Y:S05]  /*2790*/  @!P0 BRA `(.L_x_78) ;  /* 0xfffffffc00ac8947 */ /* 0x000fea000383ffff */
.L_x_76:
[----:B------:R-:W-:Y:S05]  /*27a0*/  BSYNC.RECONVERGENT B6 ;  /* 0x0000000000067941 */ /* 0x000fea0003800200 */
.L_x_75:
        /* <DEDUP_REMOVED lines=8> */
.L_x_79:
[----:B------:R-:W-:Y:S02]  /*2830*/  R2UR UR4, R22 ;  /* 0x00000000160472ca */ /* 0x000fe400000e0000 */
[----:B------:R-:W-:-:S13]  /*2840*/  R2UR UR5, R23 ;  /* 0x00000000170572ca */ /* 0x000fda00000e0000 */
[----:B------:R3:W5:Y:S02]  /*2850*/  LD.E R7, desc[UR4][R16.64+0xc] ;  /* 0x00000c0410077980 */ /* 0x000764000c101900 */
.L_x_73:
[----:B------:R-:W-:Y:S05]  /*2860*/  BSYNC.RECONVERGENT B7 ;  /* 0x0000000000077941 */ /* 0x000fea0003800200 */
.L_x_72:
[----:B------:R-:W-:Y:S02]  /*2870*/  R2UR UR4, R22 ;  /* 0x00000000160472ca */ /* 0x000fe400000e0000 */
[----:B------:R-:W-:-:S13]  /*2880*/  R2UR UR5, R23 ;  /* 0x00000000170572ca */ /* 0x000fda00000e0000 */
[----:B-1----:R-:W4:Y:S01]  /*2890*/  LD.E.64 R4, desc[UR4][R16.64] ;  /* 0x0000000410047980 */ /* 0x002f22000c101b00 */
[C---:B------:R-:W-:Y:S01]  /*28a0*/  R2UR UR6, R22.reuse ;  /* 0x00000000160672ca */ /* 0x040fe200000e0000 */
[----:B-----5:R-:W-:Y:S01]  /*28b0*/  VIADD R9, R7, 0x1 ;  /* 0x0000000107097836 */ /* 0x020fe20000000000 */
[C---:B------:R-:W-:Y:S02]  /*28c0*/  R2UR UR7, R23.reuse ;  /* 0x00000000170772ca */ /* 0x040fe400000e0000 */
[----:B------:R-:W-:Y:S02]  /*28d0*/  R2UR UR8, R22 ;  /* 0x00000000160872ca */ /* 0x000fe400000e0000 */
[----:B------:R-:W-:Y:S01]  /*28e0*/  R2UR UR9, R23 ;  /* 0x00000000170972ca */ /* 0x000fe200000e0000 */
[----:B------:R1:W-:Y:S01]  /*28f0*/  ST.E desc[UR4][R16.64+0xc], R9 ;  /* 0x00000c0910007985 */ /* 0x0003e2000c101904 */
[----:B----4-:R-:W-:-:S07]  /*2900*/  IMAD.WIDE R4, R7, 0x4, R4 ;  /* 0x0000000407047825 */ /* 0x010fce00078e0204 */
[----:B------:R1:W-:Y:S04]  /*2910*/  ST.E desc[UR6][R4.64], R25 ;  /* 0x0000001904007985 */ /* 0x0003e8000c101906 */
[----:B------:R-:W4:Y:S01]  /*2920*/  LD.E R3, desc[UR8][R18.64+0xc] ;  /* 0x00000c0812037980 */ /* 0x000f22000c101900 */
[----:B------:R-:W-:-:S05]  /*2930*/  VIADD R24, R24, 0x1 ;  /* 0x0000000118187836 */ /* 0x000fca0000000000 */
[----:B----4-:R-:W-:-:S13]  /*2940*/  ISETP.GE.AND P0, PT, R24, R3, PT ;  /* 0x000000031800720c */ /* 0x010fda0003f06270 */
[----:B-1----:R-:W-:Y:S05]  /*2950*/  @!P0 BRA `(.L_x_80) ;  /* 0xfffffff800008947 */ /* 0x002fea000383ffff */
.L_x_64:
[----:B------:R-:W-:Y:S05]  /*2960*/  BSYNC.RECONVERGENT B8 ;  /* 0x0000000000087941 */ /* 0x000fea0003800200 */
.L_x_63:
[----:B-12---:R-:W1:Y:S02]  /*2970*/  LDC.64 R18, c[0x0][0x358] ;  /* 0x0000d600ff127b82 */ /* 0x006e640000000a00 */
[----:B-1----:R-:W-:Y:S02]  /*2980*/  R2UR UR4, R18 ;  /* 0x00000000120472ca */ /* 0x002fe400000e0000 */
[----:B------:R-:W-:-:S13]  /*2990*/  R2UR UR5, R19 ;  /* 0x00000000130572ca */ /* 0x000fda00000e0000 */
[----:B------:R-:W2:Y:S01]  /*29a0*/  LD.E R4, desc[UR4][R16.64+0x8] ;  /* 0x0000080410047980 */ /* 0x000ea2000c101900 */
[----:B------:R-:W-:-:S04]  /*29b0*/  MOV R0, 0x8 ;  /* 0x0000000800007802 */ /* 0x000fc80000000f00 */
[----:B------:R1:W4:Y:S02]  /*29c0*/  LDC.64 R6, c[0x4][R0] ;  /* 0x0100000000067b82 */ /* 0x0003240000000a00 */
[----:B-12-4-:R-:W-:-:S07]  /*29d0*/  IMAD.WIDE R4, R4, 0x4, RZ ;  /* 0x0000000404047825 */ /* 0x016fce00078e02ff */
[----:B------:R-:W-:-:S07]  /*29e0*/  LEPC R20, `(.L_x_81) ;  /* 0x000000001014794e */ /* 0x000fce0000000000 */
[----:B0--3--:R-:W-:Y:S05]  /*29f0*/  CALL.ABS.NOINC R6 ;  /* 0x0000000006007343 */ /* 0x009fea0003c00000 */
.L_x_81:
[----:B------:R-:W-:Y:S02]  /*2a00*/  R2UR UR4, R18 ;  /* 0x00000000120472ca */ /* 0x000fe400000e0000 */
[----:B------:R-:W-:-:S13]  /*2a10*/  R2UR UR5, R19 ;  /* 0x00000000130572ca */ /* 0x000fda00000e0000 */
[----:B------:R-:W2:Y:S01]  /*2a20*/  LD.E R0, desc[UR4][R16.64+0x8] ;  /* 0x0000080410007980 */ /* 0x000ea2000c101900 */
[----:B------:R-:W-:Y:S01]  /*2a30*/  BSSY.RECONVERGENT B8, `(.L_x_82) ;  /* 0x000004b000087945 */ /* 0x000fe20003800200 */
[----:B------:R-:W-:Y:S02]  /*2a40*/  IMAD.MOV.U32 R22, RZ, RZ, R4 ;  /* 0x000000ffff167224 */ /* 0x000fe400078e0004 */
[----:B------:R-:W-:Y:S01]  /*2a50*/  IMAD.MOV.U32 R23, RZ, RZ, R5 ;  /* 0x000000ffff177224 */ /* 0x000fe200078e0005 */
[----:B--2---:R-:W-:-:S13]  /*2a60*/  ISETP.GE.AND P0, PT, R0, 0x1, PT ;  /* 0x000000010000780c */ /* 0x004fda0003f06270 */
[----:B------:R-:W-:Y:S05]  /*2a70*/  @!P0 BRA `(.L_x_83) ;  /* 0x0000000400188947 */ /* 0x000fea0003800000 */
[----:B------:R-:W-:Y:S01]  /*2a80*/  IADD3 R28, P0, PT, R27, 0x8, RZ ;  /* 0x000000081b1c7810 */ /* 0x000fe20007f1e0ff */
[----:B------:R-:W-:-:S04]  /*2a90*/  IMAD.MOV.U32 R25, RZ, RZ, RZ ;  /* 0x000000ffff197224 */ /* 0x000fc800078e00ff */
[----:B------:R-:W-:-:S08]  /*2aa0*/  IMAD.X R24, RZ, RZ, R26, P0 ;  /* 0x000000ffff187224 */ /* 0x000fd000000e061a */
.L_x_91:
[----:B------:R-:W-:Y:S02]  /*2ab0*/  R2UR UR4, R18 ;  /* 0x00000000120472ca */ /* 0x000fe400000e0000 */
[----:B------:R-:W-:-:S13]  /*2ac0*/  R2UR UR5, R19 ;  /* 0x00000000130572ca */ /* 0x000fda00000e0000 */
[----:B------:R-:W2:Y:S01]  /*2ad0*/  LD.E R0, desc[UR4][R16.64+0xc] ;  /* 0x00000c0410007980 */ /* 0x000ea2000c101900 */
[----:B------:R-:W-:Y:S01]  /*2ae0*/  BSSY.RECONVERGENT B7, `(.L_x_84) ;  /* 0x0000032000077945 */ /* 0x000fe20003800200 */
[----:B--2---:R-:W-:-:S13]  /*2af0*/  ISETP.GE.AND P0, PT, R25, R0, PT ;  /* 0x000000001900720c */ /* 0x004fda0003f06270 */
[----:B------:R-:W-:Y:S05]  /*2b00*/  @!P0 BRA `(.L_x_85) ;  /* 0x0000000000bc8947 */ /* 0x000fea0003800000 */
[----:B------:R-:W-:Y:S01]  /*2b10*/  MOV R0, 0x0 ;  /* 0x0000000000007802 */ /* 0x000fe20000000f00 */
[----:B------:R0:W-:Y:S01]  /*2b20*/  STL [R1+0x8], R25 ;  /* 0x0000081901007387 */ /* 0x0001e20000100800 */
[----:B------:R-:W1:Y:S01]  /*2b30*/  LDCU.64 UR4, c[0x4][0x30] ;  /* 0x01000600ff0477ac */ /* 0x000e620008000a00 */
[----:B------:R-:W-:Y:S01]  /*2b40*/  IMAD.MOV.U32 R6, RZ, RZ, R28 ;  /* 0x000000ffff067224 */ /* 0x000fe200078e001c */
[----:B------:R0:W2:Y:S01]  /*2b50*/  LDC.64 R8, c[0x4][R0] ;  /* 0x0100000000087b82 */ /* 0x0000a20000000a00 */
[----:B------:R-:W-:Y:S02]  /*2b60*/  IMAD.MOV.U32 R7, RZ, RZ, R24 ;  /* 0x000000ffff077224 */ /* 0x000fe400078e0018 */
[----:B-1----:R-:W-:Y:S02]  /*2b70*/  IMAD.U32 R4, RZ, RZ, UR4 ;  /* 0x00000004ff047e24 */ /* 0x002fe4000f8e00ff */
[----:B0-----:R-:W-:-:S07]  /*2b80*/  IMAD.U32 R5, RZ, RZ, UR5 ;  /* 0x00000005ff057e24 */ /* 0x001fce000f8e00ff */
[----:B------:R-:W-:-:S07]  /*2b90*/  LEPC R20, `(.L_x_86) ;  /* 0x000000001014794e */ /* 0x000fce0000000000 */
[----:B--2---:R-:W-:Y:S05]  /*2ba0*/  CALL.ABS.NOINC R8 ;  /* 0x0000000008007343 */ /* 0x004fea0003c00000 */
.L_x_86:
[----:B------:R-:W-:Y:S02]  /*2bb0*/  R2UR UR4, R18 ;  /* 0x00000000120472ca */ /* 0x000fe400000e0000 */
[----:B------:R-:W-:-:S13]  /*2bc0*/  R2UR UR5, R19 ;  /* 0x00000000130572ca */ /* 0x000fda00000e0000 */
[----:B------:R-:W2:Y:S01]  /*2bd0*/  LD.E R0, desc[UR4][R16.64+0xc] ;  /* 0x00000c0410007980 */ /* 0x000ea2000c101900 */
[----:B------:R-:W-:Y:S01]  /*2be0*/  BSSY.RECONVERGENT B6, `(.L_x_87) ;  /* 0x0000019000067945 */ /* 0x000fe20003800200 */
[----:B--2---:R-:W-:-:S13]  /*2bf0*/  ISETP.GE.AND P0, PT, R0, 0x1, PT ;  /* 0x000000010000780c */ /* 0x004fda0003f06270 */
[----:B------:R-:W-:Y:S05]  /*2c00*/  @!P0 BRA `(.L_x_88) ;  /* 0x0000000000588947 */ /* 0x000fea0003800000 */
[----:B------:R-:W-:-:S07]  /*2c10*/  IMAD.MOV.U32 R29, RZ, RZ, RZ ;  /* 0x000000ffff1d7224 */ /* 0x000fce00078e00ff */
.L_x_90:
        /* <DEDUP_REMOVED lines=8> */
[----:B------:R-:W-:Y:S02]  /*2ca0*/  IMAD.MOV.U32 R7, RZ, RZ, R26 ;  /* 0x000000ffff077224 */ /* 0x000fe400078e001a */
[----:B------:R-:W1:Y:S01]  /*2cb0*/  LDC.64 R8, c[0x4][R8] ;  /* 0x0100000008087b82 */ /* 0x000e620000000a00 */
[----:B0-----:R-:W-:Y:S02]  /*2cc0*/  IMAD.U32 R4, RZ, RZ, UR4 ;  /* 0x00000004ff047e24 */ /* 0x001fe4000f8e00ff */
[----:B------:R-:W-:Y:S01]  /*2cd0*/  IMAD.U32 R5, RZ, RZ, UR5 ;  /* 0x00000005ff057e24 */ /* 0x000fe2000f8e00ff */
[----:B-12---:R0:W-:Y:S06]  /*2ce0*/  STL [R1], R10 ;  /* 0x0000000a01007387 */ /* 0x0061ec0000100800 */
[----:B------:R-:W-:-:S07]  /*2cf0*/  LEPC R20, `(.L_x_89) ;  /* 0x000000001014794e */ /* 0x000fce0000000000 */
[----:B0-----:R-:W-:Y:S05]  /*2d00*/  CALL.ABS.NOINC R8 ;  /* 0x0000000008007343 */ /* 0x001fea0003c00000 */
.L_x_89:
[----:B------:R-:W-:Y:S02]  /*2d10*/  R2UR UR4, R18 ;  /* 0x00000000120472ca */ /* 0x000fe400000e0000 */
[----:B------:R-:W-:-:S13]  /*2d20*/  R2UR UR5, R19 ;  /* 0x00000000130572ca */ /* 0x000fda00000e0000 */
[----:B------:R-:W2:Y:S01]  /*2d30*/  LD.E R0, desc[UR4][R16.64+0xc] ;  /* 0x00000c0410007980 */ /* 0x000ea2000c101900 */
[----:B------:R-:W-:-:S05]  /*2d40*/  VIADD R29, R29, 0x1 ;  /* 0x000000011d1d7836 */ /* 0x000fca0000000000 */
[----:B--2---:R-:W-:-:S13]  /*2d50*/  ISETP.GE.AND P0, PT, R29, R0, PT ;  /* 0x000000001d00720c */ /* 0x004fda0003f06270 */
[----:B------:R-:W-:Y:S05]  /*2d60*/  @!P0 BRA `(.L_x_90) ;  /* 0xfffffffc00ac8947 */ /* 0x000fea000383ffff */
.L_x_88:
[----:B------:R-:W-:Y:S05]  /*2d70*/  BSYNC.RECONVERGENT B6 ;  /* 0x0000000000067941 */ /* 0x000fea0003800200 */
.L_x_87:
        /* <DEDUP_REMOVED lines=8> */
.L_x_85:
[----:B------:R-:W-:Y:S05]  /*2e00*/  BSYNC.RECONVERGENT B7 ;  /* 0x0000000000077941 */ /* 0x000fea0003800200 */
.L_x_84:
[----:B------:R-:W-:Y:S02]  /*2e10*/  R2UR UR4, R18 ;  /* 0x00000000120472ca */ /* 0x000fe400000e0000 */
[----:B------:R-:W-:-:S13]  /*2e20*/  R2UR UR5, R19 ;  /* 0x00000000130572ca */ /* 0x000fda00000e0000 */
[----:B------:R-:W2:Y:S01]  /*2e30*/  LD.E.64 R4, desc[UR4][R16.64] ;  /* 0x0000000410047980 */ /* 0x000ea2000c101b00 */
[----:B------:R-:W-:Y:S02]  /*2e40*/  R2UR UR6, R18 ;  /* 0x00000000120672ca */ /* 0x000fe400000e0000 */
[----:B------:R-:W-:Y:S01]  /*2e50*/  R2UR UR7, R19 ;  /* 0x00000000130772ca */ /* 0x000fe200000e0000 */
[----:B--2---:R-:W-:-:S06]  /*2e60*/  IMAD.WIDE.U32 R4, R25, 0x4, R4 ;  /* 0x0000000419047825 */ /* 0x004fcc00078e0004 */
[----:B------:R-:W2:Y:S01]  /*2e70*/  LD.E R5, desc[UR4][R4.64] ;  /* 0x0000000404057980 */ /* 0x000ea2000c101900 */
[----:B------:R-:W-:-:S05]  /*2e80*/  IMAD.WIDE.U32 R6, R25, 0x4, R22 ;  /* 0x0000000419067825 */ /* 0x000fca00078e0016 */
[----:B--2---:R0:W-:Y:S04]  /*2e90*/  ST.E desc[UR4][R6.64], R5 ;  /* 0x0000000506007985 */ /* 0x0041e8000c101904 */
[----:B------:R-:W2:Y:S01]  /*2ea0*/  LD.E R0, desc[UR6][R16.64+0x8] ;  /* 0x0000080610007980 */ /* 0x000ea2000c101900 */
[----:B------:R-:W-:-:S05]  /*2eb0*/  VIADD R25, R25, 0x1 ;  /* 0x0000000119197836 */ /* 0x000fca0000000000 */
[----:B--2---:R-:W-:-:S13]  /*2ec0*/  ISETP.GE.AND P0, PT, R25, R0, PT ;  /* 0x000000001900720c */ /* 0x004fda0003f06270 */
[----:B0-----:R-:W-:Y:S05]  /*2ed0*/  @!P0 BRA `(.L_x_91) ;  /* 0xfffffff800f48947 */ /* 0x001fea000383ffff */
.L_x_83:
[----:B------:R-:W-:Y:S05]  /*2ee0*/  BSYNC.RECONVERGENT B8 ;  /* 0x0000000000087941 */ /* 0x000fea0003800200 */
.L_x_82:
[----:B------:R-:W-:Y:S02]  /*2ef0*/  R2UR UR4, R18 ;  /* 0x00000000120472ca */ /* 0x000fe400000e0000 */
[----:B------:R-:W-:Y:S02]  /*2f00*/  R2UR UR5, R19 ;  /* 0x00000000130572ca */ /* 0x000fe400000e0000 */
[----:B------:R-:W-:-:S04]  /*2f10*/  MOV R24, 0x10 ;  /* 0x0000001000187802 */ /* 0x000fc80000000f00 */
[----:B------:R0:W1:Y:S07]  /*2f20*/  LDC.64 R6, c[0x4][R24] ;  /* 0x0100000018067b82 */ /* 0x00006e0000000a00 */
[----:B------:R0:W5:Y:S01]  /*2f30*/  LD.E.64 R4, desc[UR4][R16.64] ;  /* 0x0000000410047980 */ /* 0x000162000c101b00 */
[----:B------:R-:W2:Y:S02]  /*2f40*/  LDCU UR4, c[0x0][0x380] ;  /* 0x00007000ff0477ac */ /* 0x000ea40008000800 */
[----:B--2---:R-:W-:-:S04]  /*2f50*/  ISETP.LT.AND P0, PT, RZ, UR4, PT ;  /* 0x00000004ff007c0c */ /* 0x004fc8000bf01270 */
[----:B0-----:R-:W-:-:S09]  /*2f60*/  P2R R26, PR, RZ, 0x1 ;  /* 0x00000001ff1a7803 */ /* 0x001fd20000000000 */
[----:B------:R-:W-:-:S07]  /*2f70*/  LEPC R20, `(.L_x_92) ;  /* 0x000000001014794e */ /* 0x000fce0000000000 */
[----:B-1---5:R-:W-:Y:S05]  /*2f80*/  CALL.ABS.NOINC R6 ;  /* 0x0000000006007343 */ /* 0x022fea0003c00000 */
.L_x_92:
[----:B------:R-:W0:Y:S01]  /*2f90*/  LDC.64 R24, c[0x4][R24] ;  /* 0x0100000018187b82 */ /* 0x000e220000000a00 */
[----:B------:R-:W-:Y:S02]  /*2fa0*/  IMAD.MOV.U32 R4, RZ, RZ, R16 ;  /* 0x000000ffff047224 */ /* 0x000fe400078e0010 */
[----:B------:R-:W-:-:S07]  /*2fb0*/  IMAD.MOV.U32 R5, RZ, RZ, R17 ;  /* 0x000000ffff057224 */ /* 0x000fce00078e0011 */
[----:B------:R-:W-:-:S07]  /*2fc0*/  LEPC R20, `(.L_x_93) ;  /* 0x000000001014794e */ /* 0x000fce0000000000 */
[----:B0-----:R-:W-:Y:S05]  /*2fd0*/  CALL.ABS.NOINC R24 ;  /* 0x0000000018007343 */ /* 0x001fea0003c00000 */
.L_x_93:
[----:B------:R-:W0:Y:S01]  /*2fe0*/  S2R R5, SR_TID.X ;  /* 0x0000000000057919 */ /* 0x000e220000002100 */
[----:B------:R-:W-:Y:S01]  /*2ff0*/  ISETP.NE.AND P6, PT, R26, RZ, PT ;  /* 0x000000ff1a00720c */ /* 0x000fe20003fc5270 */
[----:B------:R-:W-:Y:S01]  /*3000*/  BSSY.RECONVERGENT B1, `(.L_x_94) ;  /* 0x0000197000017945 */ /* 0x000fe20003800200 */
[CC--:B0-----:R-:W-:Y:S02]  /*3010*/  IMAD R7, R5.reuse, R2.reuse, R2 ;  /* 0x0000000205077224 */ /* 0x0c1fe400078e0202 */
[----:B------:R-:W-:Y:S02]  /*3020*/  IMAD R4, R5, R2, RZ ;  /* 0x0000000205047224 */ /* 0x000fe400078e02ff */
[----:B------:R-:W-:-:S07]  /*3030*/  VIADD R7, R7, 0xffffffff ;  /* 0xffffffff07077836 */ /* 0x000fce0000000000 */
[----:B------:R-:W-:Y:S05]  /*3040*/  @P6 BRA `(.L_x_95) ;  /* 0x0000000000f46947 */ /* 0x000fea0003800000 */
[----:B------:R-:W-:Y:S01]  /*3050*/  BSSY.RECONVERGENT B0, `(.L_x_96) ;  /* 0x000003a000007945 */ /* 0x000fe20003800200 */
.L_x_104:
[----:B0-----:R-:W0:Y:S01]  /*3060*/  LDC R10, c[0x0][0x380] ;  /* 0x0000e000ff0a7b82 */ /* 0x001e220000000800 */
[----:B------:R-:W-:Y:S01]  /*3070*/  BSSY.RECONVERGENT B2, `(.L_x_97) ;  /* 0x000000e000027945 */ /* 0x000fe20003800200 */
[----:B01----:R-:W-:-:S07]  /*3080*/  IMAD.MOV.U32 R11, RZ, RZ, R10 ;  /* 0x000000ffff0b7224 */ /* 0x003fce00078e000a */
.L_x_98:
[C---:B------:R-:W-:Y:S01]  /*3090*/  R2UR UR4, R18.reuse ;  /* 0x00000000120472ca */ /* 0x040fe200000e0000 */
[----:B------:R-:W-:Y:S01]  /*30a0*/  IMAD.WIDE R2, R11, 0x4, R22 ;  /* 0x000000040b027825 */ /* 0x000fe200078e0216 */
[C---:B------:R-:W-:Y:S02]  /*30b0*/  R2UR UR5, R19.reuse ;  /* 0x00000000130572ca */ /* 0x040fe400000e0000 */
[----:B------:R-:W-:Y:S02]  /*30c0*/  R2UR UR6, R18 ;  /* 0x00000000120672ca */ /* 0x000fe400000e0000 */
[----:B------:R-:W-:-:S09]  /*30d0*/  R2UR UR7, R19 ;  /* 0x00000000130772ca */ /* 0x000fd200000e0000 */
[----:B------:R-:W2:Y:S04]  /*30e0*/  LD.E R15, desc[UR4][R2.64+-0x8] ;  /* 0xfffff804020f7980 */ /* 0x000ea8000c101900 */
[----:B------:R-:W2:Y:S01]  /*30f0*/  LD.E R0, desc[UR6][R2.64+-0x4] ;  /* 0xfffffc0602007980 */ /* 0x000ea2000c101900 */
[----:B------:R-:W-:Y:S01]  /*3100*/  IMAD.MOV.U32 R6, RZ, RZ, R11 ;  /* 0x000000ffff067224 */ /* 0x000fe200078e000b */
[----:B--2---:R-:W-:Y:S01]  /*3110*/  ISETP.GE.AND P0, PT, R15, R0, PT ;  /* 0x000000000f00720c */ /* 0x004fe20003f06270 */
[----:B------:R-:W-:-:S04]  /*3120*/  VIADD R0, R11, 0xffffffff ;  /* 0xffffffff0b007836 */ /* 0x000fc80000000000 */
[----:B------:R-:W-:-:S08]  /*3130*/  IMAD.MOV.U32 R11, RZ, RZ, R0 ;  /* 0x000000ffff0b7224 */ /* 0x000fd000078e0000 */
[----:B------:R-:W-:Y:S05]  /*3140*/  @P0 BRA `(.L_x_98) ;  /* 0xfffffffc00d00947 */ /* 0x000fea000383ffff */
[----:B------:R-:W-:Y:S05]  /*3150*/  BSYNC.RECONVERGENT B2 ;  /* 0x0000000000027941 */ /* 0x000fea0003800200 */
.L_x_97:
[----:B------:R-:W-:Y:S01]  /*3160*/  BSSY.RECONVERGENT B2, `(.L_x_99) ;  /* 0x000000a000027945 */ /* 0x000fe20003800200 */
[----:B------:R-:W-:Y:S02]  /*3170*/  IMAD.MOV.U32 R0, RZ, RZ, R6 ;  /* 0x000000ffff007224 */ /* 0x000fe400078e0006 */
[----:B------:R-:W-:-:S07]  /*3180*/  IMAD.MOV.U32 R13, RZ, RZ, R10 ;  /* 0x000000ffff0d7224 */ /* 0x000fce00078e000a */
.L_x_100:
[----:B------:R-:W-:Y:S01]  /*3190*/  R2UR UR4, R18 ;  /* 0x00000000120472ca */ /* 0x000fe200000e0000 */
[----:B------:R-:W-:Y:S01]  /*31a0*/  IMAD.WIDE R8, R13, 0x4, R22 ;  /* 0x000000040d087825 */ /* 0x000fe200078e0216 */
[----:B------:R-:W-:-:S13]  /*31b0*/  R2UR UR5, R19 ;  /* 0x00000000130572ca */ /* 0x000fda00000e0000 */
[----:B------:R-:W2:Y:S01]  /*31c0*/  LD.E R6, desc[UR4][R8.64+-0x4] ;  /* 0xfffffc0408067980 */ /* 0x000ea2000c101900 */
[----:B------:R-:W-:Y:S01]  /*31d0*/  VIADD R13, R13, 0xffffffff ;  /* 0xffffffff0d0d7836 */ /* 0x000fe20000000000 */
[----:B--2---:R-:W-:-:S13]  /*31e0*/  ISETP.GT.AND P0, PT, R6, R15, PT ;  /* 0x0000000f0600720c */ /* 0x004fda0003f04270 */
[----:B------:R-:W-:Y:S05]  /*31f0*/  @!P0 BRA `(.L_x_100) ;  /* 0xfffffffc00e48947 */ /* 0x000fea000383ffff */
[----:B------:R-:W-:Y:S05]  /*3200*/  BSYNC.RECONVERGENT B2 ;  /* 0x0000000000027941 */ /* 0x000fea0003800200 */
.L_x_99:
[----:B------:R-:W0:Y:S01]  /*3210*/  LDCU UR4, c[0x0][0x380] ;  /* 0x00007000ff0477ac */ /* 0x000e220008000800 */
[C---:B------:R-:W-:Y:S01]  /*3220*/  R2UR UR6, R18.reuse ;  /* 0x00000000120672ca */ /* 0x040fe200000e0000 */
[----:B------:R-:W-:Y:S01]  /*3230*/  BSSY.RECONVERGENT B2, `(.L_x_101) ;  /* 0x0000018000027945 */ /* 0x000fe20003800200 */
[C---:B------:R-:W-:Y:S02]  /*3240*/  R2UR UR7, R19.reuse ;  /* 0x00000000130772ca */ /* 0x040fe400000e0000 */
[----:B------:R-:W-:Y:S02]  /*3250*/  R2UR UR8, R18 ;  /* 0x00000000120872ca */ /* 0x000fe400000e0000 */
[----:B------:R-:W-:-:S09]  /*3260*/  R2UR UR9, R19 ;  /* 0x00000000130972ca */ /* 0x000fd200000e0000 */
[----:B------:R1:W-:Y:S01]  /*3270*/  ST.E desc[UR6][R2.64+-0x8], R6 ;  /* 0xfffff80602007985 */ /* 0x0003e2000c101906 */
[----:B0-----:R-:W-:-:S03]  /*3280*/  ISETP.GE.AND P0, PT, R0, UR4, PT ;  /* 0x0000000400007c0c */ /* 0x001fc6000bf06270 */
[----:B------:R1:W-:Y:S10]  /*3290*/  ST.E desc[UR8][R8.64+-0x4], R15 ;  /* 0xfffffc0f08007985 */ /* 0x0003f4000c101908 */
[----:B------:R-:W-:Y:S05]  /*32a0*/  @P0 BRA `(.L_x_102) ;  /* 0x0000000000400947 */ /* 0x000fea0003800000 */
[----:B------:R-:W-:-:S07]  /*32b0*/  IMAD.MOV.U32 R13, RZ, RZ, R10 ;  /* 0x000000ffff0d7224 */ /* 0x000fce00078e000a */
.L_x_103:
[C---:B------:R-:W-:Y:S01]  /*32c0*/  R2UR UR6, R18.reuse ;  /* 0x00000000120672ca */ /* 0x040fe200000e0000 */
[--C-:B01----:R-:W-:Y:S01]  /*32d0*/  IMAD.WIDE R2, R13, 0x4, R22.reuse ;  /* 0x000000040d027825 */ /* 0x103fe200078e0216 */
[----:B------:R-:W-:Y:S02]  /*32e0*/  R2UR UR7, R19 ;  /* 0x00000000130772ca */ /* 0x000fe400000e0000 */
[----:B------:R-:W-:Y:S01]  /*32f0*/  R2UR UR4, R18 ;  /* 0x00000000120472ca */ /* 0x000fe200000e0000 */
[----:B------:R-:W-:Y:S01]  /*3300*/  IMAD.WIDE R8, R11, 0x4, R22 ;  /* 0x000000040b087825 */ /* 0x000fe200078e0216 */
[----:B------:R-:W-:-:S09]  /*3310*/  R2UR UR5, R19 ;  /* 0x00000000130572ca */ /* 0x000fd200000e0000 */
[----:B------:R-:W2:Y:S04]  /*3320*/  LD.E R17, desc[UR6][R2.64+-0x4] ;  /* 0xfffffc0602117980 */ /* 0x000ea8000c101900 */
[----:B------:R-:W3:Y:S01]  /*3330*/  LD.E R15, desc[UR4][R8.64] ;  /* 0x00000004080f7980 */ /* 0x000ee2000c101900 */
[----:B------:R-:W-:Y:S02]  /*3340*/  IMAD.MOV.U32 R11, RZ, RZ, R0 ;  /* 0x000000ffff0b7224 */ /* 0x000fe400078e0000 */
[----:B------:R-:W-:Y:S02]  /*3350*/  VIADD R13, R13, 0xffffffff ;  /* 0xffffffff0d0d7836 */ /* 0x000fe40000000000 */
[----:B------:R-:W-:-:S05]  /*3360*/  VIADD R0, R0, 0x1 ;  /* 0x0000000100007836 */ /* 0x000fca0000000000 */
[----:B------:R-:W-:Y:S01]  /*3370*/  ISETP.GE.AND P0, PT, R0, R13, PT ;  /* 0x0000000d0000720c */ /* 0x000fe20003f06270 */
[----:B--2---:R0:W-:Y:S04]  /*3380*/  ST.E desc[UR4][R8.64], R17 ;  /* 0x0000001108007985 */ /* 0x0041e8000c101904 */
[----:B---3--:R0:W-:Y:S08]  /*3390*/  ST.E desc[UR6][R2.64+-0x4], R15 ;  /* 0xfffffc0f02007985 */ /* 0x0081f0000c101906 */
[----:B------:R-:W-:Y:S05]  /*33a0*/  @!P0 BRA `(.L_x_103) ;  /* 0xfffffffc00c48947 */ /* 0x000fea000383ffff */
.L_x_102:
[----:B------:R-:W-:Y:S05]  /*33b0*/  BSYNC.RECONVERGENT B2 ;  /* 0x0000000000027941 */ /* 0x000fea0003800200 */
.L_x_101:
[----:B------:R-:W-:-:S05]  /*33c0*/  VIADD R4, R4, 0x1 ;  /* 0x0000000104047836 */ /* 0x000fca0000000000 */
[----:B------:R-:W-:-:S13]  /*33d0*/  ISETP.GE.AND P0, PT, R4, R7, PT ;  /* 0x000000070400720c */ /* 0x000fda0003f06270 */
[----:B------:R-:W-:Y:S05]  /*33e0*/  @!P0 BRA `(.L_x_104) ;  /* 0xfffffffc001c8947 */ /* 0x000fea000383ffff */
[----:B------:R-:W-:Y:S05]  /*33f0*/  BSYNC.RECONVERGENT B0 ;  /* 0x0000000000007941 */ /* 0x000fea0003800200 */
.L_x_96:
[----:B------:R-:W-:Y:S01]  /*3400*/  IMAD.MOV.U32 R0, RZ, RZ, RZ ;  /* 0x000000ffff007224 */ /* 0x000fe200078e00ff */
[----:B------:R-:W-:Y:S06]  /*3410*/  BRA `(.L_x_105) ;  /* 0x0000001400547947 */ /* 0x000fec0003800000 */
.L_x_95:
[----:B------:R-:W0:Y:S02]  /*3420*/  LDC R6, c[0x0][0x380] ;  /* 0x0000e000ff067b82 */ /* 0x000e240000000800 */
[C---:B0-----:R-:W-:Y:S01]  /*3430*/  LOP3.LUT R8, R6.reuse, 0x7, RZ, 0xc0, !PT ;  /* 0x0000000706087812 */ /* 0x041fe200078ec0ff */
[C---:B------:R-:W-:Y:S01]  /*3440*/  VIADD R9, R6.reuse, 0xffffffff ;  /* 0xffffffff06097836 */ /* 0x040fe20000000000 */
[C---:B------:R-:W-:Y:S02]  /*3450*/  LOP3.LUT R12, R6.reuse, 0x3, RZ, 0xc0, !PT ;  /* 0x00000003060c7812 */ /* 0x040fe400078ec0ff */
[----:B------:R-:W-:Y:S01]  /*3460*/  LOP3.LUT R6, R6, 0x7ffffff8, RZ, 0xc0, !PT ;  /* 0x7ffffff806067812 */ /* 0x000fe200078ec0ff */
[----:B------:R-:W-:Y:S02]  /*3470*/  VIADD R0, R8, 0xffffffff ;  /* 0xffffffff08007836 */ /* 0x000fe40000000000 */
[----:B------:R-:W-:-:S03]  /*3480*/  IMAD.WIDE.U32 R2, R9, 0x4, R22 ;  /* 0x0000000409027825 */ /* 0x000fc600078e0016 */
[----:B------:R-:W-:Y:S01]  /*3490*/  ISETP.GE.U32.AND P0, PT, R0, 0x3, PT ;  /* 0x000000030000780c */ /* 0x000fe20003f06070 */
[----:B------:R-:W-:-:S12]  /*34a0*/  IMAD.MOV.U32 R0, RZ, RZ, 0x7fffffff ;  /* 0x7fffffffff007424 */ /* 0x000fd800078e00ff */
.L_x_119:
[----:B------:R-:W-:Y:S01]  /*34b0*/  ISETP.GE.U32.AND P1, PT, R9, 0x7, PT ;  /* 0x000000070900780c */ /* 0x000fe20003f26070 */
[----:B------:R-:W-:Y:S02]  /*34c0*/  IMAD.MOV.U32 R13, RZ, RZ, RZ ;  /* 0x000000ffff0d7224 */ /* 0x000fe400078e00ff */
[----:B01----:R-:W-:-:S10]  /*34d0*/  IMAD.MOV.U32 R15, RZ, RZ, RZ ;  /* 0x000000ffff0f7224 */ /* 0x003fd400078e00ff */
[----:B------:R-:W-:Y:S05]  /*34e0*/  @!P1 BRA `(.L_x_106) ;  /* 0x0000000800109947 */ /* 0x000fea0003800000 */
[----:B------:R-:W-:Y:S01]  /*34f0*/  BSSY.RECONVERGENT B0, `(.L_x_107) ;  /* 0x0000082000007945 */ /* 0x000fe20003800200 */
[----:B------:R-:W-:Y:S02]  /*3500*/  IMAD.MOV.U32 R13, RZ, RZ, RZ ;  /* 0x000000ffff0d7224 */ /* 0x000fe400078e00ff */
[----:B------:R-:W-:-:S07]  /*3510*/  IMAD.MOV.U32 R15, RZ, RZ, RZ ;  /* 0x000000ffff0f7224 */ /* 0x000fce00078e00ff */
.L_x_108:
[----:B------:R-:W0:Y:S01]  /*3520*/  LDCU UR6, c[0x0][0x380] ;  /* 0x00007000ff0677ac */ /* 0x000e220008000800 */
[C---:B------:R-:W-:Y:S01]  /*3530*/  VIADD R16, R13.reuse, 0x2 ;  /* 0x000000020d107836 */ /* 0x040fe20000000000 */
[C---:B------:R-:W-:Y:S01]  /*3540*/  R2UR UR10, R18.reuse ;  /* 0x00000000120a72ca */ /* 0x040fe200000e0000 */
[----:B------:R-:W-:Y:S01]  /*3550*/  VIADD R14, R13, 0x1 ;  /* 0x000000010d0e7836 */ /* 0x000fe20000000000 */
[----:B------:R-:W-:Y:S01]  /*3560*/  R2UR UR11, R19 ;  /* 0x00000000130b72ca */ /* 0x000fe200000e0000 */
[----:B------:R-:W-:Y:S01]  /*3570*/  IMAD.WIDE.U32 R10, R13, 0x4, R22 ;  /* 0x000000040d0a7825 */ /* 0x000fe200078e0016 */
[C---:B------:R-:W-:Y:S02]  /*3580*/  R2UR UR4, R18.reuse ;  /* 0x00000000120472ca */ /* 0x040fe400000e0000 */
[----:B------:R-:W-:Y:S02]  /*3590*/  R2UR UR5, R19 ;  /* 0x00000000130572ca */ /* 0x000fe400000e0000 */
[----:B------:R-:W-:-:S02]  /*35a0*/  R2UR UR12, R18 ;  /* 0x00000000120c72ca */ /* 0x000fc400000e0000 */
[C---:B------:R-:W-:Y:S02]  /*35b0*/  R2UR UR13, R19.reuse ;  /* 0x00000000130d72ca */ /* 0x040fe400000e0000 */
[----:B------:R-:W-:Y:S02]  /*35c0*/  R2UR UR8, R18 ;  /* 0x00000000120872ca */ /* 0x000fe400000e0000 */
[----:B------:R-:W-:Y:S01]  /*35d0*/  R2UR UR9, R19 ;  /* 0x00000000130972ca */ /* 0x000fe200000e0000 */
[----:B------:R-:W2:Y:S01]  /*35e0*/  LD.E R24, desc[UR10][R10.64+0x4] ;  /* 0x0000040a0a187980 */ /* 0x000ea2000c101900 */
[----:B0-----:R-:W-:Y:S02]  /*35f0*/  ISETP.NE.AND P2, PT, R16, UR6, PT ;  /* 0x0000000610007c0c */ /* 0x001fe4000bf45270 */
[----:B------:R-:W-:Y:S02]  /*3600*/  ISETP.NE.AND P1, PT, R14, UR6, PT ;  /* 0x000000060e007c0c */ /* 0x000fe4000bf25270 */
[----:B------:R-:W-:-:S02]  /*3610*/  SEL R21, R16, RZ, P2 ;  /* 0x000000ff10157207 */ /* 0x000fc40001000000 */
[----:B------:R-:W-:Y:S02]  /*3620*/  SEL R17, R14, RZ, P1 ;  /* 0x000000ff0e117207 */ /* 0x000fe40000800000 */
[----:B------:R-:W3:Y:S01]  /*3630*/  LD.E R14, desc[UR4][R10.64] ;  /* 0x000000040a0e7980 */ /* 0x000ee2000c101900 */
[--C-:B------:R-:W-:Y:S01]  /*3640*/  IMAD.WIDE.U32 R20, R21, 0x4, R22.reuse ;  /* 0x0000000415147825 */ /* 0x100fe200078e0016 */
[----:B------:R-:W0:Y:S01]  /*3650*/  LDCU.64 UR4, c[0x0][0x388] ;  /* 0x00007100ff0477ac */ /* 0x000e220008000a00 */
[----:B------:R-:W-:Y:S01]  /*3660*/  R2UR UR16, R18 ;  /* 0x00000000121072ca */ /* 0x000fe200000e0000 */
[----:B------:R-:W4:Y:S01]  /*3670*/  LD.E R28, desc[UR8][R10.64+0x10] ;  /* 0x000010080a1c7980 */ /* 0x000f22000c101900 */
[----:B------:R-:W-:-:S03]  /*3680*/  IMAD.WIDE.U32 R16, R17, 0x4, R22 ;  /* 0x0000000411107825 */ /* 0x000fc600078e0016 */
[----:B------:R-:W5:Y:S04]  /*3690*/  LD.E R20, desc[UR12][R20.64] ;  /* 0x0000000c14147980 */ /* 0x000f68000c101900 */
[----:B------:R-:W4:Y:S01]  /*36a0*/  LD.E R16, desc[UR8][R16.64] ;  /* 0x0000000810107980 */ /* 0x000f22000c101900 */
[C---:B------:R-:W-:Y:S02]  /*36b0*/  R2UR UR17, R19.reuse ;  /* 0x00000000131172ca */ /* 0x040fe400000e0000 */
[----:B------:R-:W-:Y:S02]  /*36c0*/  R2UR UR14, R18 ;  /* 0x00000000120e72ca */ /* 0x000fe400000e0000 */
[----:B------:R-:W-:-:S09]  /*36d0*/  R2UR UR15, R19 ;  /* 0x00000000130f72ca */ /* 0x000fd200000e0000 */
[----:B------:R-:W4:Y:S01]  /*36e0*/  LD.E R30, desc[UR16][R10.64+0xc] ;  /* 0x00000c100a1e7980 */ /* 0x000f22000c101900 */
[----:B--2---:R-:W-:-:S05]  /*36f0*/  IMAD R27, R24, UR6, RZ ;  /* 0x00000006181b7c24 */ /* 0x004fca000f8e02ff */
[----:B------:R-:W-:Y:S01]  /*3700*/  SHF.R.S32.HI R31, RZ, 0x1f, R27 ;  /* 0x0000001fff1f7819 */ /* 0x000fe2000001141b */
[----:B---3--:R-:W-:Y:S01]  /*3710*/  IMAD R25, R14, UR6, RZ ;  /* 0x000000060e197c24 */ /* 0x008fe2000f8e02ff */
[----:B-----5:R-:W-:-:S04]  /*3720*/  IADD3 R27, P2, PT, R20, R27, RZ ;  /* 0x0000001b141b7210 */ /* 0x020fc80007f5e0ff */
[----:B------:R-:W-:Y:S02]  /*3730*/  SHF.R.S32.HI R29, RZ, 0x1f, R25 ;  /* 0x0000001fff1d7819 */ /* 0x000fe40000011419 */
[----:B------:R-:W-:Y:S02]  /*3740*/  LEA.HI.X.SX32 R14, R20, R31, 0x1, P2 ;  /* 0x0000001f140e7211 */ /* 0x000fe400010f0eff */
[C---:B----4-:R-:W-:Y:S02]  /*3750*/  IADD3 R25, P1, PT, R16.reuse, R25, RZ ;  /* 0x0000001910197210 */ /* 0x050fe40007f3e0ff */
[C---:B0-----:R-:W-:Y:S02]  /*3760*/  LEA R20, P2, R27.reuse, UR4, 0x2 ;  /* 0x000000041b147c11 */ /* 0x041fe4000f8410ff */
[----:B------:R-:W-:Y:S02]  /*3770*/  LEA.HI.X.SX32 R26, R16, R29, 0x1, P1 ;  /* 0x0000001d101a7211 */ /* 0x000fe400008f0eff */
[----:B------:R-:W-:Y:S01]  /*3780*/  LEA.HI.X R21, R27, UR5, R14, 0x2, P2 ;  /* 0x000000051b157c11 */ /* 0x000fe200090f140e */
[----:B------:R-:W-:Y:S01]  /*3790*/  VIADD R14, R13, 0x3 ;  /* 0x000000030d0e7836 */ /* 0x000fe20000000000 */
[----:B------:R-:W-:Y:S01]  /*37a0*/  LEA R24, P1, R25, UR4, 0x2 ;  /* 0x0000000419187c11 */ /* 0x000fe2000f8210ff */
[----:B------:R-:W-:Y:S01]  /*37b0*/  VIADD R16, R13, 0x4 ;  /* 0x000000040d107836 */ /* 0x000fe20000000000 */
[----:B------:R-:W2:Y:S02]  /*37c0*/  LD.E R29, desc[UR12][R10.64+0x8] ;  /* 0x0000080c0a1d7980 */ /* 0x000ea4000c101900 */
[----:B------:R-:W-:-:S02]  /*37d0*/  LEA.HI.X R25, R25, UR5, R26, 0x2, P1 ;  /* 0x0000000519197c11 */ /* 0x000fc400088f141a */
[----:B------:R-:W-:Y:S02]  /*37e0*/  ISETP.NE.AND P1, PT, R14, UR6, PT ;  /* 0x000000060e007c0c */ /* 0x000fe4000bf25270 */
[----:B------:R-:W-:Y:S01]  /*37f0*/  ISETP.NE.AND P2, PT, R16, UR6, PT ;  /* 0x0000000610007c0c */ /* 0x000fe2000bf45270 */
[----:B------:R0:W3:Y:S01]  /*3800*/  LDG.E R24, desc[UR8][R24.64] ;  /* 0x0000000818187981 */ /* 0x0000e2000c1e1900 */
[----:B------:R-:W-:Y:S02]  /*3810*/  SEL R27, R14, RZ, P1 ;  /* 0x000000ff0e1b7207 */ /* 0x000fe40000800000 */
[----:B------:R-:W-:Y:S01]  /*3820*/  SEL R17, R16, RZ, P2 ;  /* 0x000000ff10117207 */ /* 0x000fe20001000000 */
[----:B------:R1:W3:Y:S02]  /*3830*/  LDG.E R14, desc[UR10][R20.64] ;  /* 0x0000000a140e7981 */ /* 0x0002e4000c1e1900 */
[----:B------:R-:W-:-:S04]  /*3840*/  IMAD.WIDE.U32 R26, R27, 0x4, R22 ;  /* 0x000000041b1a7825 */ /* 0x000fc800078e0016 */
[----:B------:R-:W-:Y:S02]  /*3850*/  IMAD.WIDE.U32 R16, R17, 0x4, R22 ;  /* 0x0000000411107825 */ /* 0x000fe400078e0016 */
[----:B------:R4:W5:Y:S02]  /*3860*/  LD.E R26, desc[UR14][R26.64] ;  /* 0x0000000e1a1a7980 */ /* 0x000964000c101900 */
[----:B0-----:R-:W-:Y:S02]  /*3870*/  VIADD R25, R13, 0x5 ;  /* 0x000000050d197836 */ /* 0x001fe40000000000 */
[----:B------:R-:W5:Y:S03]  /*3880*/  LD.E R16, desc[UR8][R16.64] ;  /* 0x0000000810107980 */ /* 0x000f66000c101900 */
[----:B------:R-:W-:-:S04]  /*3890*/  ISETP.NE.AND P1, PT, R25, UR6, PT ;  /* 0x0000000619007c0c */ /* 0x000fc8000bf25270 */
[----:B-1----:R-:W-:-:S05]  /*38a0*/  SEL R21, R25, RZ, P1 ;  /* 0x000000ff19157207 */ /* 0x002fca0000800000 */
[----:B------:R-:W-:-:S06]  /*38b0*/  IMAD.WIDE.U32 R20, R21, 0x4, R22 ;  /* 0x0000000415147825 */ /* 0x000fcc00078e0016 */
[----:B------:R0:W5:Y:S01]  /*38c0*/  LD.E R20, desc[UR10][R20.64] ;  /* 0x0000000a14147980 */ /* 0x000162000c101900 */
[----:B----4-:R-:W-:Y:S02]  /*38d0*/  VIADD R27, R13, 0x6 ;  /* 0x000000060d1b7836 */ /* 0x010fe40000000000 */
[----:B0-----:R-:W-:Y:S02]  /*38e0*/  IMAD R21, R28, UR6, RZ ;  /* 0x000000061c157c24 */ /* 0x001fe4000f8e02ff */
[----:B--2---:R-:W-:-:S05]  /*38f0*/  IMAD R29, R29, UR6, RZ ;  /* 0x000000061d1d7c24 */ /* 0x004fca000f8e02ff */
[----:B------:R-:W-:Y:S02]  /*3900*/  SHF.R.S32.HI R17, RZ, 0x1f, R29 ;  /* 0x0000001fff117819 */ /* 0x000fe4000001141d */
[----:B---3--:R-:W-:Y:S01]  /*3910*/  IADD3 R24, PT, PT, R14, R24, R15 ;  /* 0x000000180e187210 */ /* 0x008fe20007ffe00f */
[----:B------:R-:W-:-:S05]  /*3920*/  IMAD R15, R30, UR6, RZ ;  /* 0x000000061e0f7c24 */ /* 0x000fca000f8e02ff */
[----:B------:R-:W-:Y:S02]  /*3930*/  SHF.R.S32.HI R25, RZ, 0x1f, R15 ;  /* 0x0000001fff197819 */ /* 0x000fe4000001140f */
[----:B-----5:R-:W-:Y:S02]  /*3940*/  IADD3 R29, P1, PT, R26, R29, RZ ;  /* 0x0000001d1a1d7210 */ /* 0x020fe40007f3e0ff */
[----:B------:R-:W-:Y:S02]  /*3950*/  IADD3 R15, P2, PT, R16, R15, RZ ;  /* 0x0000000f100f7210 */ /* 0x000fe40007f5e0ff */
[----:B------:R-:W-:Y:S02]  /*3960*/  LEA.HI.X.SX32 R14, R26, R17, 0x1, P1 ;  /* 0x000000111a0e7211 */ /* 0x000fe400008f0eff */
[----:B------:R-:W-:Y:S02]  /*3970*/  LEA.HI.X.SX32 R26, R16, R25, 0x1, P2 ;  /* 0x00000019101a7211 */ /* 0x000fe400010f0eff */
[----:B------:R-:W-:-:S04]  /*3980*/  LEA R16, P1, R29, UR4, 0x2 ;  /* 0x000000041d107c11 */ /* 0x000fc8000f8210ff */
[----:B------:R-:W-:Y:S02]  /*3990*/  LEA.HI.X R17, R29, UR5, R14, 0x2, P1 ;  /* 0x000000051d117c11 */ /* 0x000fe400088f140e */
[C---:B------:R-:W-:Y:S02]  /*39a0*/  LEA R14, P1, R15.reuse, UR4, 0x2 ;  /* 0x000000040f0e7c11 */ /* 0x040fe4000f8210ff */
[----:B------:R-:W-:Y:S01]  /*39b0*/  SHF.R.S32.HI R29, RZ, 0x1f, R21 ;  /* 0x0000001fff1d7819 */ /* 0x000fe20000011415 */
[----:B------:R0:W2:Y:S01]  /*39c0*/  LDG.E R25, desc[UR8][R16.64] ;  /* 0x0000000810197981 */ /* 0x0000a2000c1e1900 */
[----:B------:R-:W-:Y:S02]  /*39d0*/  LEA.HI.X R15, R15, UR5, R26, 0x2, P1 ;  /* 0x000000050f0f7c11 */ /* 0x000fe400088f141a */
[C---:B------:R-:W-:Y:S02]  /*39e0*/  ISETP.NE.AND P1, PT, R27.reuse, UR6, PT ;  /* 0x000000061b007c0c */ /* 0x040fe4000bf25270 */
[C---:B------:R-:W-:Y:S01]  /*39f0*/  IADD3 R28, P2, PT, R20.reuse, R21, RZ ;  /* 0x00000015141c7210 */ /* 0x040fe20007f5e0ff */
[----:B------:R1:W2:Y:S01]  /*3a00*/  LDG.E R26, desc[UR10][R14.64] ;  /* 0x0000000a0e1a7981 */ /* 0x0002a2000c1e1900 */
[----:B------:R-:W-:Y:S01]  /*3a10*/  SEL R21, R27, RZ, P1 ;  /* 0x000000ff1b157207 */ /* 0x000fe20000800000 */
[----:B0-----:R-:W-:Y:S01]  /*3a20*/  VIADD R16, R13, 0x7 ;  /* 0x000000070d107836 */ /* 0x001fe20000000000 */
[----:B------:R-:W-:-:S03]  /*3a30*/  LEA.HI.X.SX32 R29, R20, R29, 0x1, P2 ;  /* 0x0000001d141d7211 */ /* 0x000fc600010f0eff */
[----:B------:R-:W-:Y:S01]  /*3a40*/  IMAD.WIDE.U32 R20, R21, 0x4, R22 ;  /* 0x0000000415147825 */ /* 0x000fe200078e0016 */
[----:B------:R-:W3:Y:S01]  /*3a50*/  LD.E R27, desc[UR8][R10.64+0x14] ;  /* 0x000014080a1b7980 */ /* 0x000ee2000c101900 */
[----:B------:R-:W-:-:S04]  /*3a60*/  ISETP.NE.AND P1, PT, R16, UR6, PT ;  /* 0x0000000610007c0c */ /* 0x000fc8000bf25270 */
[----:B------:R3:W4:Y:S01]  /*3a70*/  LD.E R21, desc[UR10][R20.64] ;  /* 0x0000000a14157980 */ /* 0x000722000c101900 */
[----:B------:R-:W-:Y:S02]  /*3a80*/  SEL R17, R16, RZ, P1 ;  /* 0x000000ff10117207 */ /* 0x000fe40000800000 */
[----:B-1----:R-:W-:-:S04]  /*3a90*/  LEA R14, P1, R28, UR4, 0x2 ;  /* 0x000000041c0e7c11 */ /* 0x002fc8000f8210ff */
[----:B------:R-:W-:Y:S01]  /*3aa0*/  LEA.HI.X R15, R28, UR5, R29, 0x2, P1 ;  /* 0x000000051c0f7c11 */ /* 0x000fe200088f141d */
[----:B------:R-:W-:Y:S01]  /*3ab0*/  IMAD.WIDE.U32 R16, R17, 0x4, R22 ;  /* 0x0000000411107825 */ /* 0x000fe200078e0016 */
[----:B------:R-:W5:Y:S04]  /*3ac0*/  LD.E R28, desc[UR10][R10.64+0x18] ;  /* 0x0000180a0a1c7980 */ /* 0x000f68000c101900 */
[----:B------:R0:W2:Y:S01]  /*3ad0*/  LD.E R29, desc[UR12][R16.64] ;  /* 0x0000000c101d7980 */ /* 0x0000a2000c101900 */
[----:B------:R-:W-:Y:S02]  /*3ae0*/  VIADD R13, R13, 0x8 ;  /* 0x000000080d0d7836 */ /* 0x000fe40000000000 */
[----:B---3--:R-:W-:Y:S02]  /*3af0*/  IMAD R20, R27, UR6, RZ ;  /* 0x000000061b147c24 */ /* 0x008fe4000f8e02ff */
[----:B------:R1:W3:Y:S03]  /*3b00*/  LDG.E R27, desc[UR8][R14.64] ;  /* 0x000000080e1b7981 */ /* 0x0002e6000c1e1900 */
[----:B------:R-:W-:-:S02]  /*3b10*/  SHF.R.S32.HI R30, RZ, 0x1f, R20 ;  /* 0x0000001fff1e7819 */ /* 0x000fc40000011414 */
[C---:B----4-:R-:W-:Y:S02]  /*3b20*/  IADD3 R31, P1, PT, R21.reuse, R20, RZ ;  /* 0x00000014151f7210 */ /* 0x050fe40007f3e0ff */
[----:B------:R4:W3:Y:S02]  /*3b30*/  LD.E R20, desc[UR10][R10.64+0x1c] ;  /* 0x00001c0a0a147980 */ /* 0x0008e4000c101900 */
[----:B------:R-:W-:Y:S02]  /*3b40*/  LEA.HI.X.SX32 R30, R21, R30, 0x1, P1 ;  /* 0x0000001e151e7211 */ /* 0x000fe400008f0eff */
[----:B0-----:R-:W-:Y:S01]  /*3b50*/  LEA R16, P1, R31, UR4, 0x2 ;  /* 0x000000041f107c11 */ /* 0x001fe2000f8210ff */
[----:B-----5:R-:W-:-:S03]  /*3b60*/  IMAD R28, R28, UR6, RZ ;  /* 0x000000061c1c7c24 */ /* 0x020fc6000f8e02ff */
[----:B------:R-:W-:Y:S02]  /*3b70*/  LEA.HI.X R17, R31, UR5, R30, 0x2, P1 ;  /* 0x000000051f117c11 */ /* 0x000fe400088f141e */
[----:B------:R-:W-:Y:S02]  /*3b80*/  SHF.R.S32.HI R30, RZ, 0x1f, R28 ;  /* 0x0000001fff1e7819 */ /* 0x000fe4000001141c */
[----:B--2---:R-:W-:-:S04]  /*3b90*/  IADD3 R28, P1, PT, R29, R28, RZ ;  /* 0x0000001c1d1c7210 */ /* 0x004fc80007f3e0ff */
[----:B------:R-:W-:Y:S02]  /*3ba0*/  LEA.HI.X.SX32 R29, R29, R30, 0x1, P1 ;  /* 0x0000001e1d1d7211 */ /* 0x000fe400008f0eff */
[----:B------:R-:W-:-:S04]  /*3bb0*/  ISETP.NE.AND P1, PT, R13, UR6, PT ;  /* 0x000000060d007c0c */ /* 0x000fc8000bf25270 */
[----:B-1----:R-:W-:-:S05]  /*3bc0*/  SEL R15, R13, RZ, P1 ;  /* 0x000000ff0d0f7207 */ /* 0x002fca0000800000 */
[----:B------:R-:W-:-:S06]  /*3bd0*/  IMAD.WIDE.U32 R14, R15, 0x4, R22 ;  /* 0x000000040f0e7825 */ /* 0x000fcc00078e0016 */
[----:B------:R-:W2:Y:S01]  /*3be0*/  LD.E R14, desc[UR8][R14.64] ;  /* 0x000000080e0e7980 */ /* 0x000ea2000c101900 */
[C---:B----4-:R-:W-:Y:S02]  /*3bf0*/  LEA R10, P1, R28.reuse, UR4, 0x2 ;  /* 0x000000041c0a7c11 */ /* 0x050fe4000f8210ff */
[----:B------:R-:W-:Y:S02]  /*3c00*/  R2UR UR7, R19 ;  /* 0x00000000130772ca */ /* 0x000fe400000e0000 */
[----:B------:R-:W-:-:S06]  /*3c10*/  LEA.HI.X R11, R28, UR5, R29, 0x2, P1 ;  /* 0x000000051c0b7c11 */ /* 0x000fcc00088f141d */
[----:B------:R-:W4:Y:S01]  /*3c20*/  LDG.E R11, desc[UR8][R10.64] ;  /* 0x000000080a0b7981 */ /* 0x000f22000c1e1900 */
[----:B---3--:R-:W-:Y:S01]  /*3c30*/  IMAD R21, R20, UR6, RZ ;  /* 0x0000000614157c24 */ /* 0x008fe2000f8e02ff */
[----:B------:R-:W-:-:S04]  /*3c40*/  R2UR UR6, R18 ;  /* 0x00000000120672ca */ /* 0x000fc800000e0000 */
[----:B------:R-:W-:-:S09]  /*3c50*/  SHF.R.S32.HI R29, RZ, 0x1f, R21 ;  /* 0x0000001fff1d7819 */ /* 0x000fd20000011415 */
[----:B------:R-:W3:Y:S01]  /*3c60*/  LDG.E R16, desc[UR6][R16.64] ;  /* 0x0000000610107981 */ /* 0x000ee2000c1e1900 */
[----:B--2---:R-:W-:-:S04]  /*3c70*/  IADD3 R21, P1, PT, R14, R21, RZ ;  /* 0x000000150e157210 */ /* 0x004fc80007f3e0ff */
[----:B------:R-:W-:Y:S02]  /*3c80*/  LEA.HI.X.SX32 R28, R14, R29, 0x1, P1 ;  /* 0x0000001d0e1c7211 */ /* 0x000fe400008f0eff */
[----:B------:R-:W-:-:S04]  /*3c90*/  LEA R20, P1, R21, UR4, 0x2 ;  /* 0x0000000415147c11 */ /* 0x000fc8000f8210ff */
[----:B------:R-:W-:-:S05]  /*3ca0*/  LEA.HI.X R21, R21, UR5, R28, 0x2, P1 ;  /* 0x0000000515157c11 */ /* 0x000fca00088f141c */
[----:B------:R-:W4:Y:S01]  /*3cb0*/  LDG.E R20, desc[UR10][R20.64] ;  /* 0x0000000a14147981 */ /* 0x000f22000c1e1900 */
[----:B------:R-:W-:Y:S02]  /*3cc0*/  ISETP.NE.AND P1, PT, R13, R6, PT ;  /* 0x000000060d00720c */ /* 0x000fe40003f25270 */
[----:B------:R-:W-:-:S04]  /*3cd0*/  IADD3 R24, PT, PT, R26, R25, R24 ;  /* 0x000000191a187210 */ /* 0x000fc80007ffe018 */
[----:B---3--:R-:W-:-:S04]  /*3ce0*/  IADD3 R24, PT, PT, R16, R27, R24 ;  /* 0x0000001b10187210 */ /* 0x008fc80007ffe018 */
[----:B----4-:R-:W-:-:S03]  /*3cf0*/  IADD3 R15, PT, PT, R20, R11, R24 ;  /* 0x0000000b140f7210 */ /* 0x010fc60007ffe018 */
[----:B------:R-:W-:Y:S05]  /*3d00*/  @P1 BRA `(.L_x_108) ;  /* 0xfffffff800041947 */ /* 0x000fea000383ffff */
[----:B------:R-:W-:Y:S05]  /*3d10*/  BSYNC.RECONVERGENT B0 ;  /* 0x0000000000007941 */ /* 0x000fea0003800200 */
.L_x_107:
[----:B------:R-:W-:-:S07]  /*3d20*/  IMAD.MOV.U32 R13, RZ, RZ, R6 ;  /* 0x000000ffff0d7224 */ /* 0x000fce00078e0006 */
.L_x_106:
[----:B------:R-:W-:-:S13]  /*3d30*/  ISETP.NE.AND P1, PT, R8, RZ, PT ;  /* 0x000000ff0800720c */ /* 0x000fda0003f25270 */
[----:B------:R-:W-:Y:S05]  /*3d40*/  @!P1 BRA `(.L_x_109) ;  /* 0x00000008001c9947 */ /* 0x000fea0003800000 */
[----:B------:R-:W-:Y:S01]  /*3d50*/  ISETP.NE.AND P1, PT, R12, RZ, PT ;  /* 0x000000ff0c00720c */ /* 0x000fe20003f25270 */
[----:B------:R-:W-:-:S12]  /*3d60*/  @!P0 BRA `(.L_x_110) ;  /* 0x00000004000c8947 */ /* 0x000fd80003800000 */
[----:B------:R-:W0:Y:S01]  /*3d70*/  LDC R14, c[0x0][0x380] ;  /* 0x0000e000ff0e7b82 */ /* 0x000e220000000800 */
        /* <DEDUP_REMOVED lines=11> */
[----:B------:R-:W2:Y:S04]  /*3e30*/  LD.E R25, desc[UR4][R10.64] ;  /* 0x000000040a197980 */ /* 0x000ea8000c101900 */
[----:B------:R-:W3:Y:S01]  /*3e40*/  LD.E R27, desc[UR8][R10.64+0x4] ;  /* 0x000004080a1b7980 */ /* 0x000ee2000c101900 */
[----:B0-----:R-:W-:-:S03]  /*3e50*/  ISETP.NE.AND P2, PT, R17, R14, PT ;  /* 0x0000000e1100720c */ /* 0x001fc60003f45270 */
[----:B------:R-:W4:Y:S01]  /*3e60*/  LD.E R29, desc[UR4][R10.64+0x8] ;  /* 0x000008040a1d7980 */ /* 0x000f22000c101900 */
[----:B------:R-:W-:-:S03]  /*3e70*/  SEL R17, R17, RZ, P2 ;  /* 0x000000ff11117207 */ /* 0x000fc60001000000 */
[----:B------:R-:W5:Y:S01]  /*3e80*/  LD.E R31, desc[UR6][R10.64+0xc] ;  /* 0x00000c060a1f7980 */ /* 0x000f62000c101900 */
[----:B------:R-:W-:Y:S01]  /*3e90*/  ISETP.NE.AND P2, PT, R21, R14, PT ;  /* 0x0000000e1500720c */ /* 0x000fe20003f45270 */
[----:B------:R-:W-:-:S03]  /*3ea0*/  IMAD.WIDE.U32 R16, R17, 0x4, R22 ;  /* 0x0000000411107825 */ /* 0x000fc600078e0016 */
[----:B------:R-:W-:-:S05]  /*3eb0*/  SEL R21, R21, RZ, P2 ;  /* 0x000000ff15157207 */ /* 0x000fca0001000000 */
[----:B------:R-:W-:Y:S01]  /*3ec0*/  IMAD.WIDE.U32 R20, R21, 0x4, R22 ;  /* 0x0000000415147825 */ /* 0x000fe200078e0016 */
[----:B------:R0:W4:Y:S05]  /*3ed0*/  LD.E R16, desc[UR6][R16.64] ;  /* 0x0000000610107980 */ /* 0x00012a000c101900 */
[----:B------:R-:W5:Y:S01]  /*3ee0*/  LD.E R20, desc[UR10][R20.64] ;  /* 0x0000000a14147980 */ /* 0x000f62000c101900 */
[C---:B0-----:R-:W-:Y:S02]  /*3ef0*/  VIADD R17, R13.reuse, 0x3 ;  /* 0x000000030d117836 */ /* 0x041fe40000000000 */
[----:B------:R-:W-:Y:S02]  /*3f00*/  VIADD R13, R13, 0x4 ;  /* 0x000000040d0d7836 */ /* 0x000fe40000000000 */
[----:B--2---:R-:W-:-:S02]  /*3f10*/  IMAD R25, R25, R14, RZ ;  /* 0x0000000e19197224 */ /* 0x004fc400078e02ff */
[----:B---3--:R-:W-:-:S03]  /*3f20*/  IMAD R33, R27, R14, RZ ;  /* 0x0000000e1b217224 */ /* 0x008fc600078e02ff */
[----:B------:R-:W-:Y:S02]  /*3f30*/  SHF.R.S32.HI R27, RZ, 0x1f, R25 ;  /* 0x0000001fff1b7819 */ /* 0x000fe40000011419 */
[----:B------:R-:W-:Y:S02]  /*3f40*/  SHF.R.S32.HI R35, RZ, 0x1f, R33 ;  /* 0x0000001fff237819 */ /* 0x000fe40000011421 */
[----:B----4-:R-:W-:-:S04]  /*3f50*/  IADD3 R24, P2, PT, R16, R25, RZ ;  /* 0x0000001910187210 */ /* 0x010fc80007f5e0ff */
[----:B------:R-:W-:Y:S02]  /*3f60*/  LEA.HI.X.SX32 R27, R16, R27, 0x1, P2 ;  /* 0x0000001b101b7211 */ /* 0x000fe400010f0eff */
[----:B-----5:R-:W-:-:S04]  /*3f70*/  IADD3 R25, P2, PT, R20, R33, RZ ;  /* 0x0000002114197210 */ /* 0x020fc80007f5e0ff */
[----:B------:R-:W-:Y:S02]  /*3f80*/  LEA.HI.X.SX32 R26, R20, R35, 0x1, P2 ;  /* 0x00000023141a7211 */ /* 0x000fe400010f0eff */
[----:B------:R-:W-:-:S04]  /*3f90*/  ISETP.NE.AND P2, PT, R17, R14, PT ;  /* 0x0000000e1100720c */ /* 0x000fc80003f45270 */
[----:B------:R-:W-:Y:S02]  /*3fa0*/  SEL R17, R17, RZ, P2 ;  /* 0x000000ff11117207 */ /* 0x000fe40001000000 */
[----:B------:R-:W-:-:S03]  /*3fb0*/  ISETP.NE.AND P2, PT, R13, R14, PT ;  /* 0x0000000e0d00720c */ /* 0x000fc60003f45270 */
[----:B------:R-:W-:Y:S01]  /*3fc0*/  IMAD.WIDE.U32 R16, R17, 0x4, R22 ;  /* 0x0000000411107825 */ /* 0x000fe200078e0016 */
[----:B------:R-:W-:-:S05]  /*3fd0*/  SEL R21, R13, RZ, P2 ;  /* 0x000000ff0d157207 */ /* 0x000fca0001000000 */
[----:B------:R-:W-:Y:S01]  /*3fe0*/  IMAD.WIDE.U32 R20, R21, 0x4, R22 ;  /* 0x0000000415147825 */ /* 0x000fe200078e0016 */
[----:B------:R0:W2:Y:S01]  /*3ff0*/  LD.E R16, desc[UR4][R16.64] ;  /* 0x0000000410107980 */ /* 0x0000a2000c101900 */
[----:B------:R-:W1:Y:S04]  /*4000*/  LDCU.64 UR4, c[0x0][0x388] ;  /* 0x00007100ff0477ac */ /* 0x000e680008000a00 */
[----:B------:R-:W3:Y:S01]  /*4010*/  LD.E R20, desc[UR6][R20.64] ;  /* 0x0000000614147980 */ /* 0x000ee2000c101900 */
[-C--:B------:R-:W-:Y:S02]  /*4020*/  IMAD R29, R29, R14.reuse, RZ ;  /* 0x0000000e1d1d7224 */ /* 0x080fe400078e02ff */
[----:B------:R-:W-:Y:S01]  /*4030*/  IMAD R31, R31, R14, RZ ;  /* 0x0000000e1f1f7224 */ /* 0x000fe200078e02ff */
[----:B-1----:R-:W-:-:S04]  /*4040*/  LEA R10, P2, R24, UR4, 0x2 ;  /* 0x00000004180a7c11 */ /* 0x002fc8000f8410ff */
[----:B------:R-:W-:Y:S02]  /*4050*/  LEA.HI.X R11, R24, UR5, R27, 0x2, P2 ;  /* 0x00000005180b7c11 */ /* 0x000fe400090f141b */
[C---:B------:R-:W-:Y:S02]  /*4060*/  LEA R24, P2, R25.reuse, UR4, 0x2 ;  /* 0x0000000419187c11 */ /* 0x040fe4000f8410ff */
[----:B------:R-:W-:Y:S01]  /*4070*/  SHF.R.S32.HI R27, RZ, 0x1f, R29 ;  /* 0x0000001fff1b7819 */ /* 0x000fe2000001141d */
[----:B------:R-:W4:Y:S01]  /*4080*/  LDG.E R10, desc[UR6][R10.64] ;  /* 0x000000060a0a7981 */ /* 0x000f22000c1e1900 */
[----:B------:R-:W-:Y:S02]  /*4090*/  LEA.HI.X R25, R25, UR5, R26, 0x2, P2 ;  /* 0x0000000519197c11 */ /* 0x000fe400090f141a */
[----:B0-----:R-:W-:Y:S02]  /*40a0*/  SHF.R.S32.HI R17, RZ, 0x1f, R31 ;  /* 0x0000001fff117819 */ /* 0x001fe4000001141f */
[----:B------:R-:W-:Y:S01]  /*40b0*/  R2UR UR12, R18 ;  /* 0x00000000120c72ca */ /* 0x000fe200000e0000 */
[----:B------:R-:W4:Y:S01]  /*40c0*/  LDG.E R24, desc[UR8][R24.64] ;  /* 0x0000000818187981 */ /* 0x000f22000c1e1900 */
[----:B------:R-:W-:-:S02]  /*40d0*/  R2UR UR13, R19 ;  /* 0x00000000130d72ca */ /* 0x000fc400000e0000 */
[----:B--2---:R-:W-:-:S04]  /*40e0*/  IADD3 R29, P2, PT, R16, R29, RZ ;  /* 0x0000001d101d7210 */ /* 0x004fc80007f5e0ff */
[----:B------:R-:W-:Y:S02]  /*40f0*/  LEA.HI.X.SX32 R16, R16, R27, 0x1, P2 ;  /* 0x0000001b10107211 */ /* 0x000fe400010f0eff */
[----:B---3--:R-:W-:-:S04]  /*4100*/  IADD3 R31, P2, PT, R20, R31, RZ ;  /* 0x0000001f141f7210 */ /* 0x008fc80007f5e0ff */
[----:B------:R-:W-:Y:S02]  /*4110*/  LEA.HI.X.SX32 R14, R20, R17, 0x1, P2 ;  /* 0x00000011140e7211 */ /* 0x000fe400010f0eff */
[----:B------:R-:W-:-:S04]  /*4120*/  LEA R20, P2, R29, UR4, 0x2 ;  /* 0x000000041d147c11 */ /* 0x000fc8000f8410ff */
[----:B------:R-:W-:Y:S02]  /*4130*/  LEA.HI.X R21, R29, UR5, R16, 0x2, P2 ;  /* 0x000000051d157c11 */ /* 0x000fe400090f1410 */
[----:B------:R-:W-:-:S03]  /*4140*/  LEA R16, P2, R31, UR4, 0x2 ;  /* 0x000000041f107c11 */ /* 0x000fc6000f8410ff */
[----:B------:R-:W2:Y:S01]  /*4150*/  LDG.E R20, desc[UR10][R20.64] ;  /* 0x0000000a14147981 */ /* 0x000ea2000c1e1900 */
[----:B------:R-:W-:-:S05]  /*4160*/  LEA.HI.X R17, R31, UR5, R14, 0x2, P2 ;  /* 0x000000051f117c11 */ /* 0x000fca00090f140e */
[----:B------:R-:W2:Y:S01]  /*4170*/  LDG.E R16, desc[UR12][R16.64] ;  /* 0x0000000c10107981 */ /* 0x000ea2000c1e1900 */
[----:B----4-:R-:W-:-:S04]  /*4180*/  IADD3 R15, PT, PT, R24, R10, R15 ;  /* 0x0000000a180f7210 */ /* 0x010fc80007ffe00f */
[----:B--2---:R-:W-:-:S07]  /*4190*/  IADD3 R15, PT, PT, R16, R20, R15 ;  /* 0x00000014100f7210 */ /* 0x004fce0007ffe00f */
.L_x_110:
[----:B------:R-:W-:Y:S05]  /*41a0*/  @!P1 BRA `(.L_x_109) ;  /* 0x0000000400049947 */ /* 0x000fea0003800000 */
[----:B------:R-:W0:Y:S01]  /*41b0*/  LDCU UR6, c[0x0][0x380] ;  /* 0x00007000ff0677ac */ /* 0x000e220008000800 */
[----:B------:R-:W-:Y:S01]  /*41c0*/  ISETP.NE.AND P1, PT, R12, 0x1, PT ;  /* 0x000000010c00780c */ /* 0x000fe20003f25270 */
[----:B0-----:R-:W-:-:S12]  /*41d0*/  ULOP3.LUT UP0, URZ, UR6, 0x1, URZ, 0xc0, !UPT ;  /* 0x0000000106ff7892 */ /* 0x001fd8000f80c0ff */
[----:B------:R-:W-:Y:S05]  /*41e0*/  @!P1 BRA `(.L_x_111) ;  /* 0x0000000000989947 */ /* 0x000fea0003800000 */
[----:B------:R-:W0:Y:S01]  /*41f0*/  LDC R24, c[0x0][0x380] ;  /* 0x0000e000ff187b82 */ /* 0x000e220000000800 */
[C---:B------:R-:W-:Y:S01]  /*4200*/  VIADD R14, R13.reuse, 0x1 ;  /* 0x000000010d0e7836 */ /* 0x040fe20000000000 */
[C---:B------:R-:W-:Y:S01]  /*4210*/  R2UR UR4, R18.reuse ;  /* 0x00000000120472ca */ /* 0x040fe200000e0000 */
[----:B------:R-:W-:Y:S01]  /*4220*/  IMAD.WIDE.U32 R10, R13, 0x4, R22 ;  /* 0x000000040d0a7825 */ /* 0x000fe200078e0016 */
[----:B------:R-:W-:Y:S02]  /*4230*/  R2UR UR5, R19 ;  /* 0x00000000130572ca */ /* 0x000fe400000e0000 */
[C---:B------:R-:W-:Y:S01]  /*4240*/  R2UR UR10, R18.reuse ;  /* 0x00000000120a72ca */ /* 0x040fe200000e0000 */
[----:B------:R-:W-:Y:S01]  /*4250*/  VIADD R13, R13, 0x2 ;  /* 0x000000020d0d7836 */ /* 0x000fe20000000000 */
[----:B------:R-:W-:Y:S02]  /*4260*/  R2UR UR11, R19 ;  /* 0x00000000130b72ca */ /* 0x000fe400000e0000 */
[----:B------:R-:W-:-:S02]  /*4270*/  R2UR UR8, R18 ;  /* 0x00000000120872ca */ /* 0x000fc400000e0000 */
[C---:B------:R-:W-:Y:S02]  /*4280*/  R2UR UR9, R19.reuse ;  /* 0x00000000130972ca */ /* 0x040fe400000e0000 */
[----:B------:R-:W-:Y:S02]  /*4290*/  R2UR UR12, R18 ;  /* 0x00000000120c72ca */ /* 0x000fe400000e0000 */
[----:B------:R-:W-:Y:S01]  /*42a0*/  R2UR UR13, R19 ;  /* 0x00000000130d72ca */ /* 0x000fe200000e0000 */
[----:B------:R-:W2:Y:S01]  /*42b0*/  LD.E R25, desc[UR4][R10.64] ;  /* 0x000000040a197980 */ /* 0x000ea2000c101900 */
[----:B------:R-:W1:Y:S03]  /*42c0*/  LDCU.64 UR4, c[0x0][0x388] ;  /* 0x00007100ff0477ac */ /* 0x000e660008000a00 */
[----:B------:R-:W3:Y:S01]  /*42d0*/  LD.E R27, desc[UR10][R10.64+0x4] ;  /* 0x0000040a0a1b7980 */ /* 0x000ee2000c101900 */
[----:B0-----:R-:W-:-:S02]  /*42e0*/  ISETP.NE.AND P1, PT, R14, R24, PT ;  /* 0x000000180e00720c */ /* 0x001fc40003f25270 */
[C---:B------:R-:W-:Y:S02]  /*42f0*/  ISETP.NE.AND P2, PT, R13.reuse, R24, PT ;  /* 0x000000180d00720c */ /* 0x040fe40003f45270 */
[----:B------:R-:W-:Y:S02]  /*4300*/  SEL R17, R14, RZ, P1 ;  /* 0x000000ff0e117207 */ /* 0x000fe40000800000 */
[----:B------:R-:W-:-:S03]  /*4310*/  SEL R21, R13, RZ, P2 ;  /* 0x000000ff0d157207 */ /* 0x000fc60001000000 */
[----:B------:R-:W-:-:S04]  /*4320*/  IMAD.WIDE.U32 R16, R17, 0x4, R22 ;  /* 0x0000000411107825 */ /* 0x000fc800078e0016 */
[----:B------:R-:W-:Y:S02]  /*4330*/  IMAD.WIDE.U32 R20, R21, 0x4, R22 ;  /* 0x0000000415147825 */ /* 0x000fe400078e0016 */
[----:B------:R-:W4:Y:S04]  /*4340*/  LD.E R16, desc[UR8][R16.64] ;  /* 0x0000000810107980 */ /* 0x000f28000c101900 */
[----:B------:R-:W5:Y:S01]  /*4350*/  LD.E R20, desc[UR12][R20.64] ;  /* 0x0000000c14147980 */ /* 0x000f62000c101900 */
[-C--:B--2---:R-:W-:Y:S02]  /*4360*/  IMAD R25, R25, R24.reuse, RZ ;  /* 0x0000001819197224 */ /* 0x084fe400078e02ff */
[----:B---3--:R-:W-:-:S03]  /*4370*/  IMAD R29, R27, R24, RZ ;  /* 0x000000181b1d7224 */ /* 0x008fc600078e02ff */
[----:B------:R-:W-:Y:S02]  /*4380*/  SHF.R.S32.HI R27, RZ, 0x1f, R25 ;  /* 0x0000001fff1b7819 */ /* 0x000fe40000011419 */
[----:B------:R-:W-:Y:S02]  /*4390*/  SHF.R.S32.HI R31, RZ, 0x1f, R29 ;  /* 0x0000001fff1f7819 */ /* 0x000fe4000001141d */
[----:B----4-:R-:W-:Y:S02]  /*43a0*/  IADD3 R25, P1, PT, R16, R25, RZ ;  /* 0x0000001910197210 */ /* 0x010fe40007f3e0ff */
[----:B-----5:R-:W-:Y:S02]  /*43b0*/  IADD3 R29, P2, PT, R20, R29, RZ ;  /* 0x0000001d141d7210 */ /* 0x020fe40007f5e0ff */
[----:B------:R-:W-:Y:S02]  /*43c0*/  LEA.HI.X.SX32 R14, R16, R27, 0x1, P1 ;  /* 0x0000001b100e7211 */ /* 0x000fe400008f0eff */
[----:B------:R-:W-:-:S02]  /*43d0*/  LEA.HI.X.SX32 R20, R20, R31, 0x1, P2 ;  /* 0x0000001f14147211 */ /* 0x000fc400010f0eff */
[----:B-1----:R-:W-:Y:S02]  /*43e0*/  LEA R10, P1, R25, UR4, 0x2 ;  /* 0x00000004190a7c11 */ /* 0x002fe4000f8210ff */
[----:B------:R-:W-:Y:S02]  /*43f0*/  LEA R16, P2, R29, UR4, 0x2 ;  /* 0x000000041d107c11 */ /* 0x000fe4000f8410ff */
[----:B------:R-:W-:Y:S02]  /*4400*/  LEA.HI.X R11, R25, UR5, R14, 0x2, P1 ;  /* 0x00000005190b7c11 */ /* 0x000fe400088f140e */
[----:B------:R-:W-:-:S03]  /*4410*/  LEA.HI.X R17, R29, UR5, R20, 0x2, P2 ;  /* 0x000000051d117c11 */ /* 0x000fc600090f1414 */
[----:B------:R-:W2:Y:S04]  /*4420*/  LDG.E R10, desc[UR8][R10.64] ;  /* 0x000000080a0a7981 */ /* 0x000ea8000c1e1900 */
[----:B------:R-:W2:Y:S02]  /*4430*/  LDG.E R16, desc[UR10][R16.64] ;  /* 0x0000000a10107981 */ /* 0x000ea4000c1e1900 */
[----:B--2---:R-:W-:-:S07]  /*4440*/  IADD3 R15, PT, PT, R16, R10, R15 ;  /* 0x0000000a100f7210 */ /* 0x004fce0007ffe00f */
.L_x_111:
[----:B------:R-:W-:Y:S05]  /*4450*/  BRA.U !UP0, `(.L_x_109) ;  /* 0x0000000108587547 */ /* 0x000fea000b800000 */
[C---:B------:R-:W-:Y:S01]  /*4460*/  VIADD R14, R13.reuse, 0x1 ;  /* 0x000000010d0e7836 */ /* 0x040fe20000000000 */
[----:B------:R-:W-:Y:S01]  /*4470*/  R2UR UR4, R18 ;  /* 0x00000000120472ca */ /* 0x000fe200000e0000 */
[----:B------:R-:W-:Y:S01]  /*4480*/  IMAD.WIDE.U32 R10, R13, 0x4, R22 ;  /* 0x000000040d0a7825 */ /* 0x000fe200078e0016 */
[C---:B------:R-:W-:Y:S02]  /*4490*/  R2UR UR5, R19.reuse ;  /* 0x00000000130572ca */ /* 0x040fe400000e0000 */
[----:B------:R-:W-:Y:S02]  /*44a0*/  ISETP.NE.AND P1, PT, R14, UR6, PT ;  /* 0x000000060e007c0c */ /* 0x000fe4000bf25270 */
[----:B------:R-:W-:Y:S02]  /*44b0*/  R2UR UR8, R18 ;  /* 0x00000000120872ca */ /* 0x000fe400000e0000 */
[----:B------:R-:W-:Y:S02]  /*44c0*/  R2UR UR9, R19 ;  /* 0x00000000130972ca */ /* 0x000fe400000e0000 */
[----:B------:R-:W-:-:S05]  /*44d0*/  SEL R17, R14, RZ, P1 ;  /* 0x000000ff0e117207 */ /* 0x000fca0000800000 */
[----:B------:R-:W2:Y:S01]  /*44e0*/  LD.E R10, desc[UR4][R10.64] ;  /* 0x000000040a0a7980 */ /* 0x000ea2000c101900 */
[----:B------:R-:W-:Y:S01]  /*44f0*/  IMAD.WIDE.U32 R16, R17, 0x4, R22 ;  /* 0x0000000411107825 */ /* 0x000fe200078e0016 */
[----:B------:R-:W0:Y:S05]  /*4500*/  LDCU.64 UR4, c[0x0][0x388] ;  /* 0x00007100ff0477ac */ /* 0x000e2a0008000a00 */
[----:B------:R-:W3:Y:S01]  /*4510*/  LD.E R16, desc[UR8][R16.64] ;  /* 0x0000000810107980 */ /* 0x000ee2000c101900 */
[----:B------:R-:W-:Y:S01]  /*4520*/  R2UR UR7, R19 ;  /* 0x00000000130772ca */ /* 0x000fe200000e0000 */
[----:B--2---:R-:W-:Y:S01]  /*4530*/  IMAD R13, R10, UR6, RZ ;  /* 0x000000060a0d7c24 */ /* 0x004fe2000f8e02ff */
[----:B------:R-:W-:-:S04]  /*4540*/  R2UR UR6, R18 ;  /* 0x00000000120672ca */ /* 0x000fc800000e0000 */
[----:B------:R-:W-:Y:S02]  /*4550*/  SHF.R.S32.HI R21, RZ, 0x1f, R13 ;  /* 0x0000001fff157819 */ /* 0x000fe4000001140d */
[----:B---3--:R-:W-:-:S04]  /*4560*/  IADD3 R13, P1, PT, R16, R13, RZ ;  /* 0x0000000d100d7210 */ /* 0x008fc80007f3e0ff */
[----:B------:R-:W-:Y:S02]  /*4570*/  LEA.HI.X.SX32 R14, R16, R21, 0x1, P1 ;  /* 0x00000015100e7211 */ /* 0x000fe400008f0eff */
[----:B0-----:R-:W-:-:S04]  /*4580*/  LEA R20, P1, R13, UR4, 0x2 ;  /* 0x000000040d147c11 */ /* 0x001fc8000f8210ff */
[----:B------:R-:W-:-:S05]  /*4590*/  LEA.HI.X R21, R13, UR5, R14, 0x2, P1 ;  /* 0x000000050d157c11 */ /* 0x000fca00088f140e */
[----:B------:R-:W2:Y:S02]  /*45a0*/  LDG.E R20, desc[UR6][R20.64] ;  /* 0x0000000614147981 */ /* 0x000ea4000c1e1900 */
[----:B--2---:R-:W-:-:S07]  /*45b0*/  IMAD.IADD R15, R15, 0x1, R20 ;  /* 0x000000010f0f7824 */ /* 0x004fce00078e0214 */
.L_x_109:
[----:B------:R-:W-:Y:S02]  /*45c0*/  R2UR UR4, R18 ;  /* 0x00000000120472ca */ /* 0x000fe400000e0000 */
[----:B------:R-:W-:-:S13]  /*45d0*/  R2UR UR5, R19 ;  /* 0x00000000130572ca */ /* 0x000fda00000e0000 */
[----:B------:R0:W5:Y:S01]  /*45e0*/  LD.E R13, desc[UR4][R2.64] ;  /* 0x00000004020d7980 */ /* 0x000162000c101900 */
[----:B------:R-:W1:Y:S01]  /*45f0*/  LDC R20, c[0x0][0x380] ;  /* 0x0000e000ff147b82 */ /* 0x000e620000000800 */
[----:B------:R-:W-:Y:S01]  /*4600*/  BSSY.RECONVERGENT B0, `(.L_x_112) ;  /* 0x000000d000007945 */ /* 0x000fe20003800200 */
[----:B------:R-:W-:Y:S01]  /*4610*/  VIMNMX R0, PT, PT, R15, R0, PT ;  /* 0x000000000f007248 */ /* 0x000fe20003fe0100 */
[----:B01----:R-:W-:-:S07]  /*4620*/  IMAD.MOV.U32 R17, RZ, RZ, R20 ;  /* 0x000000ffff117224 */ /* 0x003fce00078e0014 */
.L_x_113:
[----:B------:R-:W-:Y:S01]  /*4630*/  R2UR UR4, R18 ;  /* 0x00000000120472ca */ /* 0x000fe200000e0000 */
[----:B------:R-:W-:Y:S01]  /*4640*/  IMAD.WIDE R10, R17, 0x4, R22 ;  /* 0x00000004110a7825 */ /* 0x000fe200078e0216 */
[----:B------:R-:W-:-:S13]  /*4650*/  R2UR UR5, R19 ;  /* 0x00000000130572ca */ /* 0x000fda00000e0000 */
[----:B------:R-:W2:Y:S01]  /*4660*/  LD.E R16, desc[UR4][R10.64+-0x8] ;  /* 0xfffff8040a107980 */ /* 0x000ea2000c101900 */
[----:B------:R-:W-:Y:S01]  /*4670*/  IMAD.MOV.U32 R14, RZ, RZ, R17 ;  /* 0x000000ffff0e7224 */ /* 0x000fe200078e0011 */
[----:B--2--5:R-:W-:Y:S01]  /*4680*/  ISETP.GE.AND P1, PT, R16, R13, PT ;  /* 0x0000000d1000720c */ /* 0x024fe20003f26270 */
[----:B------:R-:W-:-:S04]  /*4690*/  VIADD R13, R17, 0xffffffff ;  /* 0xffffffff110d7836 */ /* 0x000fc80000000000 */
[----:B------:R-:W-:Y:S02]  /*46a0*/  IMAD.MOV.U32 R17, RZ, RZ, R13 ;  /* 0x000000ffff117224 */ /* 0x000fe400078e000d */
[----:B------:R-:W-:-:S06]  /*46b0*/  IMAD.MOV.U32 R13, RZ, RZ, R16 ;  /* 0x000000ffff0d7224 */ /* 0x000fcc00078e0010 */
[----:B------:R-:W-:Y:S05]  /*46c0*/  @P1 BRA `(.L_x_113) ;  /* 0xfffffffc00d81947 */ /* 0x000fea000383ffff */
[----:B------:R-:W-:Y:S05]  /*46d0*/  BSYNC.RECONVERGENT B0 ;  /* 0x0000000000007941 */ /* 0x000fea0003800200 */
.L_x_112:
[----:B------:R-:W-:Y:S01]  /*46e0*/  BSSY.RECONVERGENT B0, `(.L_x_114) ;  /* 0x000000a000007945 */ /* 0x000fe20003800200 */
[----:B------:R-:W-:Y:S02]  /*46f0*/  IMAD.MOV.U32 R13, RZ, RZ, R14 ;  /* 0x000000ffff0d7224 */ /* 0x000fe400078e000e */
[----:B------:R-:W-:-:S07]  /*4700*/  IMAD.MOV.U32 R21, RZ, RZ, R20 ;  /* 0x000000ffff157224 */ /* 0x000fce00078e0014 */
.L_x_115:
        /* <DEDUP_REMOVED lines=8> */
.L_x_114:
        /* <DEDUP_REMOVED lines=11> */
.L_x_118:
        /* <DEDUP_REMOVED lines=15> */
.L_x_117:
[----:B------:R-:W-:Y:S05]  /*4930*/  BSYNC.RECONVERGENT B0 ;  /* 0x0000000000007941 */ /* 0x000fea0003800200 */
.L_x_116:
[----:B------:R-:W-:-:S05]  /*4940*/  VIADD R4, R4, 0x1 ;  /* 0x0000000104047836 */ /* 0x000fca0000000000 */
[----:B------:R-:W-:-:S13]  /*4950*/  ISETP.GE.AND P1, PT, R4, R7, PT ;  /* 0x000000070400720c */ /* 0x000fda0003f26270 */
[----:B------:R-:W-:Y:S05]  /*4960*/  @!P1 BRA `(.L_x_119) ;  /* 0xffffffe800d09947 */ /* 0x000fea000383ffff */
.L_x_105:
[----:B------:R-:W-:Y:S05]  /*4970*/  BSYNC.RECONVERGENT B1 ;  /* 0x0000000000017941 */ /* 0x000fea0003800200 */
.L_x_94:
[----:B01----:R-:W0:Y:S01]  /*4980*/  LDC.64 R2, c[0x0][0x390] ;  /* 0x0000e400ff027b82 */ /* 0x003e220000000a00 */
[----:B------:R-:W-:Y:S01]  /*4990*/  R2UR UR4, R18 ;  /* 0x00000000120472ca */ /* 0x000fe200000e0000 */
[----:B------:R-:W-:Y:S01]  /*49a0*/  IMAD.MOV.U32 R4, RZ, RZ, R22 ;  /* 0x000000ffff047224 */ /* 0x000fe200078e0016 */
[----:B------:R-:W-:Y:S02]  /*49b0*/  R2UR UR5, R19 ;  /* 0x00000000130572ca */ /* 0x000fe400000e0000 */
[----:B------:R-:W-:-:S06]  /*49c0*/  MOV R6, 0x10 ;  /* 0x0000001000067802 */ /* 0x000fcc0000000f00 */
[----:B------:R-:W1:Y:S01]  /*49d0*/  LDC.64 R6, c[0x4][R6] ;  /* 0x0100000006067b82 */ /* 0x000e620000000a00 */
[----:B0-----:R-:W-:-:S04]  /*49e0*/  IMAD.WIDE.U32 R2, R5, 0x4, R2 ;  /* 0x0000000405027825 */ /* 0x001fc800078e0002 */
[----:B------:R-:W-:Y:S01]  /*49f0*/  IMAD.MOV.U32 R5, RZ, RZ, R23 ;  /* 0x000000ffff057224 */ /* 0x000fe200078e0017 */
[----:B------:R0:W-:Y:S06]  /*4a00*/  STG.E desc[UR4][R2.64], R0 ;  /* 0x0000000002007986 */ /* 0x0001ec000c101904 */
[----:B------:R-:W-:-:S07]  /*4a10*/  LEPC R20, `(.L_x_120) ;  /* 0x000000001014794e */ /* 0x000fce0000000000 */
[----:B01----:R-:W-:Y:S05]  /*4a20*/  CALL.ABS.NOINC R6 ;  /* 0x0000000006007343 */ /* 0x003fea0003c00000 */
.L_x_120:
[----:B------:R-:W-:Y:S05]  /*4a30*/  EXIT ;  /* 0x000000000000794d */ /* 0x000fea0003800000 */
        .weak           $__internal_0_$__cuda_sm20_div_s64
        .type           $__internal_0_$__cuda_sm20_div_s64,@function
        .size           $__internal_0_$__cuda_sm20_div_s64,(.L_x_122 - $__internal_0_$__cuda_sm20_div_s64)
$__internal_0_$__cuda_sm20_div_s64:
[-C--:B------:R-:W-:Y:S02]  /*4a40*/  IADD3 R5, P1, PT, RZ, -R10.reuse, RZ ;  /* 0x8000000aff057210 */ /* 0x080fe40007f3e0ff */
[----:B------:R-:W-:Y:S02]  /*4a50*/  ISETP.GE.AND P0, PT, R12, RZ, PT ;  /* 0x000000ff0c00720c */ /* 0x000fe40003f06270 */
[----:B------:R-:W-:Y:S01]  /*4a60*/  ISETP.GE.AND P3, PT, R3, RZ, PT ;  /* 0x000000ff0300720c */ /* 0x000fe20003f66270 */
[----:B------:R-:W-:Y:S01]  /*4a70*/  IMAD.X R7, RZ, RZ, ~R12, P1 ;  /* 0x000000ffff077224 */ /* 0x000fe200008e0e0c */
[----:B------:R-:W-:-:S04]  /*4a80*/  SEL R4, R5, R10, !P0 ;  /* 0x0000000a05047207 */ /* 0x000fc80004000000 */
[----:B------:R-:W-:-:S04]  /*4a90*/  SEL R5, R7, R12, !P0 ;  /* 0x0000000c07057207 */ /* 0x000fc80004000000 */
[----:B------:R-:W0:Y:S08]  /*4aa0*/  I2F.U64.RP R11, R4 ;  /* 0x00000004000b7312 */ /* 0x000e300000309000 */
[----:B0-----:R-:W0:Y:S02]  /*4ab0*/  MUFU.RCP R11, R11 ;  /* 0x0000000b000b7308 */ /* 0x001e240000001000 */
[----:B0-----:R-:W-:-:S06]  /*4ac0*/  VIADD R6, R11, 0x1ffffffe ;  /* 0x1ffffffe0b067836 */ /* 0x001fcc0000000000 */
[----:B------:R-:W0:Y:S02]  /*4ad0*/  F2I.U64.TRUNC R6, R6 ;  /* 0x0000000600067311 */ /* 0x000e24000020d800 */
[----:B0-----:R-:W-:-:S04]  /*4ae0*/  IMAD.WIDE.U32 R8, R6, R4, RZ ;  /* 0x0000000406087225 */ /* 0x001fc800078e00ff */
[----:B------:R-:W-:Y:S01]  /*4af0*/  IMAD R9, R6, R5, R9 ;  /* 0x0000000506097224 */ /* 0x000fe200078e0209 */
[----:B------:R-:W-:-:S03]  /*4b00*/  IADD3 R13, P0, PT, RZ, -R8, RZ ;  /* 0x80000008ff0d7210 */ /* 0x000fc60007f1e0ff */
[----:B------:R-:W-:Y:S02]  /*4b10*/  IMAD R9, R7, R4, R9 ;  /* 0x0000000407097224 */ /* 0x000fe400078e0209 */
[----:B------:R-:W-:-:S04]  /*4b20*/  IMAD.HI.U32 R8, R6, R13, RZ ;  /* 0x0000000d06087227 */ /* 0x000fc800078e00ff */
[----:B------:R-:W-:Y:S02]  /*4b30*/  IMAD.X R15, RZ, RZ, ~R9, P0 ;  /* 0x000000ffff0f7224 */ /* 0x000fe400000e0e09 */
[----:B------:R-:W-:Y:S02]  /*4b40*/  IMAD.MOV.U32 R9, RZ, RZ, R6 ;  /* 0x000000ffff097224 */ /* 0x000fe400078e0006 */
[----:B------:R-:W-:-:S04]  /*4b50*/  IMAD.HI.U32 R11, R7, R15, RZ ;  /* 0x0000000f070b7227 */ /* 0x000fc800078e00ff */
[----:B------:R-:W-:-:S04]  /*4b60*/  IMAD.WIDE.U32 R8, P0, R6, R15, R8 ;  /* 0x0000000f06087225 */ /* 0x000fc80007800008 */
[----:B------:R-:W-:Y:S02]  /*4b70*/  IMAD.X R11, R11, 0x1, R7, P0 ;  /* 0x000000010b0b7824 */ /* 0x000fe400000e0607 */
[----:B------:R-:W-:-:S04]  /*4b80*/  IMAD.HI.U32 R8, P1, R7, R13, R8 ;  /* 0x0000000d07087227 */ /* 0x000fc80007820008 */
[----:B------:R-:W-:-:S05]  /*4b90*/  IMAD R9, R7, R15, RZ ;  /* 0x0000000f07097224 */ /* 0x000fca00078e02ff */
[----:B------:R-:W-:-:S04]  /*4ba0*/  IADD3 R9, P2, PT, R9, R8, RZ ;  /* 0x0000000809097210 */ /* 0x000fc80007f5e0ff */
[----:B------:R-:W-:Y:S01]  /*4bb0*/  IADD3.X R11, PT, PT, RZ, RZ, R11, P2, P1 ;  /* 0x000000ffff0b7210 */ /* 0x000fe200017e240b */
[----:B------:R-:W-:-:S04]  /*4bc0*/  IMAD.WIDE.U32 R6, R9, R4, RZ ;  /* 0x0000000409067225 */ /* 0x000fc800078e00ff */
[----:B------:R-:W-:Y:S01]  /*4bd0*/  IMAD R7, R9, R5, R7 ;  /* 0x0000000509077224 */ /* 0x000fe200078e0207 */
[----:B------:R-:W-:-:S03]  /*4be0*/  IADD3 R13, P0, PT, RZ, -R6, RZ ;  /* 0x80000006ff0d7210 */ /* 0x000fc60007f1e0ff */
[----:B------:R-:W-:Y:S02]  /*4bf0*/  IMAD R7, R11, R4, R7 ;  /* 0x000000040b077224 */ /* 0x000fe400078e0207 */
[----:B------:R-:W-:-:S04]  /*4c00*/  IMAD.HI.U32 R8, R9, R13, RZ ;  /* 0x0000000d09087227 */ /* 0x000fc800078e00ff */
[----:B------:R-:W-:-:S04]  /*4c10*/  IMAD.X R6, RZ, RZ, ~R7, P0 ;  /* 0x000000ffff067224 */ /* 0x000fc800000e0e07 */
[----:B------:R-:W-:-:S04]  /*4c20*/  IMAD.WIDE.U32 R8, P0, R9, R6, R8 ;  /* 0x0000000609087225 */ /* 0x000fc80007800008 */
[C---:B------:R-:W-:Y:S02]  /*4c30*/  IMAD R7, R11.reuse, R6, RZ ;  /* 0x000000060b077224 */ /* 0x040fe400078e02ff */
[----:B------:R-:W-:Y:S01]  /*4c40*/  IMAD.HI.U32 R8, P1, R11, R13, R8 ;  /* 0x0000000d0b087227 */ /* 0x000fe20007820008 */
[----:B------:R-:W-:-:S03]  /*4c50*/  IADD3 R9, P4, PT, RZ, -R30, RZ ;  /* 0x8000001eff097210 */ /* 0x000fc60007f9e0ff */
[----:B------:R-:W-:Y:S01]  /*4c60*/  IMAD.HI.U32 R6, R11, R6, RZ ;  /* 0x000000060b067227 */ /* 0x000fe200078e00ff */
[----:B------:R-:W-:Y:S02]  /*4c70*/  SEL R9, R9, R30, !P3 ;  /* 0x0000001e09097207 */ /* 0x000fe40005800000 */
[----:B------:R-:W-:Y:S01]  /*4c80*/  IADD3 R8, P2, PT, R7, R8, RZ ;  /* 0x0000000807087210 */ /* 0x000fe20007f5e0ff */
[----:B------:R-:W-:Y:S02]  /*4c90*/  IMAD.X R14, RZ, RZ, ~R3, P4 ;  /* 0x000000ffff0e7224 */ /* 0x000fe400020e0e03 */
[----:B------:R-:W-:Y:S02]  /*4ca0*/  IMAD.X R7, R6, 0x1, R11, P0 ;  /* 0x0000000106077824 */ /* 0x000fe400000e060b */
[----:B------:R-:W-:Y:S01]  /*4cb0*/  IMAD.HI.U32 R6, R8, R9, RZ ;  /* 0x0000000908067227 */ /* 0x000fe200078e00ff */
[----:B------:R-:W-:Y:S02]  /*4cc0*/  SEL R11, R14, R3, !P3 ;  /* 0x000000030e0b7207 */ /* 0x000fe40005800000 */
[----:B------:R-:W-:Y:S01]  /*4cd0*/  IADD3.X R14, PT, PT, RZ, RZ, R7, P2, P1 ;  /* 0x000000ffff0e7210 */ /* 0x000fe200017e2407 */
[----:B------:R-:W-:-:S02]  /*4ce0*/  IMAD.MOV.U32 R7, RZ, RZ, RZ ;  /* 0x000000ffff077224 */ /* 0x000fc400078e00ff */
[----:B------:R-:W-:-:S04]  /*4cf0*/  IMAD.WIDE.U32 R6, R8, R11, R6 ;  /* 0x0000000b08067225 */ /* 0x000fc800078e0006 */
[C---:B------:R-:W-:Y:S02]  /*4d00*/  IMAD R13, R14.reuse, R11, RZ ;  /* 0x0000000b0e0d7224 */ /* 0x040fe400078e02ff */
[----:B------:R-:W-:-:S04]  /*4d10*/  IMAD.HI.U32 R6, P0, R14, R9, R6 ;  /* 0x000000090e067227 */ /* 0x000fc80007800006 */
[----:B------:R-:W-:Y:S01]  /*4d20*/  IMAD.HI.U32 R8, R14, R11, RZ ;  /* 0x0000000b0e087227 */ /* 0x000fe200078e00ff */
[----:B------:R-:W-:-:S03]  /*4d30*/  IADD3 R13, P1, PT, R13, R6, RZ ;  /* 0x000000060d0d7210 */ /* 0x000fc60007f3e0ff */
[----:B------:R-:W-:Y:S02]  /*4d40*/  IMAD.X R8, RZ, RZ, R8, P0 ;  /* 0x000000ffff087224 */ /* 0x000fe400000e0608 */
[----:B------:R-:W-:-:S04]  /*4d50*/  IMAD.WIDE.U32 R6, R13, R4, RZ ;  /* 0x000000040d067225 */ /* 0x000fc800078e00ff */
[----:B------:R-:W-:Y:S01]  /*4d60*/  IMAD.X R15, RZ, RZ, R8, P1 ;  /* 0x000000ffff0f7224 */ /* 0x000fe200008e0608 */
[----:B------:R-:W-:Y:S01]  /*4d70*/  IADD3 R21, P1, PT, -R6, R9, RZ ;  /* 0x0000000906157210 */ /* 0x000fe20007f3e1ff */
[----:B------:R-:W-:-:S03]  /*4d80*/  IMAD R7, R13, R5, R7 ;  /* 0x000000050d077224 */ /* 0x000fc600078e0207 */
[-C--:B------:R-:W-:Y:S01]  /*4d90*/  ISETP.GE.U32.AND P0, PT, R21, R4.reuse, PT ;  /* 0x000000041500720c */ /* 0x080fe20003f06070 */
[----:B------:R-:W-:-:S04]  /*4da0*/  IMAD R6, R15, R4, R7 ;  /* 0x000000040f067224 */ /* 0x000fc800078e0207 */
[----:B------:R-:W-:Y:S01]  /*4db0*/  IMAD.X R11, R11, 0x1, ~R6, P1 ;  /* 0x000000010b0b7824 */ /* 0x000fe200008e0e06 */
[----:B------:R-:W-:-:S04]  /*4dc0*/  IADD3 R7, P1, PT, R21, -R4, RZ ;  /* 0x8000000415077210 */ /* 0x000fc80007f3e0ff */
[C---:B------:R-:W-:Y:S01]  /*4dd0*/  ISETP.GE.U32.AND.EX P0, PT, R11.reuse, R5, PT, P0 ;  /* 0x000000050b00720c */ /* 0x040fe20003f06100 */
[----:B------:R-:W-:Y:S01]  /*4de0*/  IMAD.X R9, R11, 0x1, ~R5, P1 ;  /* 0x000000010b097824 */ /* 0x000fe200008e0e05 */
[----:B------:R-:W-:Y:S02]  /*4df0*/  IADD3 R6, P1, PT, R13, 0x1, RZ ;  /* 0x000000010d067810 */ /* 0x000fe40007f3e0ff */
[----:B------:R-:W-:Y:S02]  /*4e00*/  SEL R7, R7, R21, P0 ;  /* 0x0000001507077207 */ /* 0x000fe40000000000 */
[----:B------:R-:W-:Y:S01]  /*4e10*/  SEL R13, R6, R13, P0 ;  /* 0x0000000d060d7207 */ /* 0x000fe20000000000 */
[----:B------:R-:W-:Y:S01]  /*4e20*/  IMAD.X R8, RZ, RZ, R15, P1 ;  /* 0x000000ffff087224 */ /* 0x000fe200008e060f */
[----:B------:R-:W-:Y:S02]  /*4e30*/  SEL R9, R9, R11, P0 ;  /* 0x0000000b09097207 */ /* 0x000fe40000000000 */
[----:B------:R-:W-:-:S02]  /*4e40*/  ISETP.GE.U32.AND P1, PT, R7, R4, PT ;  /* 0x000000040700720c */ /* 0x000fc40003f26070 */
[----:B------:R-:W-:Y:S02]  /*4e50*/  SEL R15, R8, R15, P0 ;  /* 0x0000000f080f7207 */ /* 0x000fe40000000000 */
[----:B------:R-:W-:Y:S02]  /*4e60*/  IADD3 R24, P2, PT, R13, 0x1, RZ ;  /* 0x000000010d187810 */ /* 0x000fe40007f5e0ff */
[----:B------:R-:W-:Y:S02]  /*4e70*/  ISETP.GE.U32.AND.EX P0, PT, R9, R5, PT, P1 ;  /* 0x000000050900720c */ /* 0x000fe40003f06110 */
[----:B------:R-:W-:Y:S01]  /*4e80*/  LOP3.LUT R6, R12, R3, RZ, 0x3c, !PT ;  /* 0x000000030c067212 */ /* 0x000fe200078e3cff */
[----:B------:R-:W-:Y:S01]  /*4e90*/  IMAD.X R4, RZ, RZ, R15, P2 ;  /* 0x000000ffff047224 */ /* 0x000fe200010e060f */
[----:B------:R-:W-:Y:S02]  /*4ea0*/  SEL R24, R24, R13, P0 ;  /* 0x0000000d18187207 */ /* 0x000fe40000000000 */
[----:B------:R-:W-:-:S02]  /*4eb0*/  ISETP.GE.AND P1, PT, R6, RZ, PT ;  /* 0x000000ff0600720c */ /* 0x000fc40003f26270 */
[----:B------:R-:W-:Y:S02]  /*4ec0*/  SEL R3, R4, R15, P0 ;  /* 0x0000000f04037207 */ /* 0x000fe40000000000 */
[-C--:B------:R-:W-:Y:S02]  /*4ed0*/  IADD3 R5, P2, PT, RZ, -R24.reuse, RZ ;  /* 0x80000018ff057210 */ /* 0x080fe40007f5e0ff */
[----:B------:R-:W-:Y:S02]  /*4ee0*/  ISETP.NE.U32.AND P0, PT, R10, RZ, PT ;  /* 0x000000ff0a00720c */ /* 0x000fe40003f05070 */
[----:B------:R-:W-:Y:S01]  /*4ef0*/  SEL R24, R5, R24, !P1 ;  /* 0x0000001805187207 */ /* 0x000fe20004800000 */
[----:B------:R-:W-:Y:S01]  /*4f00*/  IMAD.X R4, RZ, RZ, ~R3, P2 ;  /* 0x000000ffff047224 */ /* 0x000fe200010e0e03 */
[----:B------:R-:W-:Y:S01]  /*4f10*/  ISETP.NE.AND.EX P0, PT, R12, RZ, PT, P0 ;  /* 0x000000ff0c00720c */ /* 0x000fe20003f05300 */
[----:B------:R-:W-:-:S03]  /*4f20*/  IMAD.MOV.U32 R5, RZ, RZ, 0x0 ;  /* 0x00000000ff057424 */ /* 0x000fc600078e00ff */
[----:B------:R-:W-:Y:S01]  /*4f30*/  SEL R3, R4, R3, !P1 ;  /* 0x0000000304037207 */ /* 0x000fe20004800000 */
[----:B------:R-:W-:Y:S01]  /*4f40*/  IMAD.MOV.U32 R4, RZ, RZ, R0 ;  /* 0x000000ffff047224 */ /* 0x000fe200078e0000 */
[----:B------:R-:W-:Y:S02]  /*4f50*/  SEL R24, R24, 0xffffffff, P0 ;  /* 0xffffffff18187807 */ /* 0x000fe40000000000 */
[----:B------:R-:W-:Y:S01]  /*4f60*/  SEL R3, R3, 0xffffffff, P0 ;  /* 0xffffffff03037807 */ /* 0x000fe20000000000 */
[----:B------:R-:W-:Y:S06]  /*4f70*/  RET.REL.NODEC R4 `(_Z21compute_shortest_pathiiPiS_) ;  /* 0xffffffb004207950 */ /* 0x000fec0003c3ffff */
.L_x_121:
[----:B------:R-:W-:-:S00]  /*4f80*/  BRA `(.L_x_121) ;  /* 0xfffffffc00fc7947 */ /* 0x000fc0000383ffff */
[----:B------:R-:W-:-:S00]  /*4f90*/  NOP ;  /* 0x0000000000007918 */ /* 0x000fc00000000000 */
        /* <DEDUP_REMOVED lines=14> */
.L_x_122:


//--------------------- .nv.global.init           --------------------------
	.section	.nv.global.init,"aw",@progbits
.nv.global.init:
	.type		$str$1,@object
	.size		$str$1,($str - $str$1)
$str$1:
        /*0000*/ 	.byte	0x0a, 0x00
	.type		$str,@object
	.size		$str,($str$2 - $str)
$str:
        /*0002*/ 	.byte	0x20, 0x25, 0x64, 0x00
	.type		$str$2,@object
	.size		$str$2,($str$3 - $str$2)
$str$2:
        /*0006*/ 	.byte	0x4c, 0x69, 0x73, 0x74, 0x20, 0x66, 0x75, 0x6c, 0x6c, 0x00
	.type		$str$3,@object
	.size		$str$3,(.L_3 - $str$3)
$str$3:
        /*0010*/ 	.byte	0x49, 0x6e, 0x76, 0x61, 0x6c, 0x69, 0x64, 0x20, 0x69, 0x6e, 0x64, 0x65, 0x78, 0x20, 0x25, 0x64
        /*0020*/ 	.byte	0x0a, 0x00
.L_3:


//--------------------- .nv.shared.reserved.0     --------------------------
	.section	.nv.shared.reserved.0,"aw",@nobits
	.weak		__nv_reservedSMEM_offset_0_alias
	.size		__nv_reservedSMEM_offset_0_alias, 0, 64
	.other		__nv_reservedSMEM_offset_0_alias,@"STO_CUDA_RESERVED_SHARED STV_DEFAULT"
__nv_reservedSMEM_offset_0_alias:
	.zero		0
	.zero		64


//--------------------- .nv.constant0._Z21compute_shortest_pathiiPiS_ --------------------------
	.section	.nv.constant0._Z21compute_shortest_pathiiPiS_,"a",@progbits
	.sectionflags	@""
	.align	4
.nv.constant0._Z21compute_shortest_pathiiPiS_:
	.zero		920


//--------------------- SYMBOLS --------------------------

	.type		.nv.reservedSmem.offset0,@object
	.size		.nv.reservedSmem.offset0,0x4
	.type		vprintf,@function
	.type		malloc,@function
	.type		free,@function
